//
// Generated by NVIDIA NVVM Compiler
//
// Compiler Build ID: CL-36424714
// Cuda compilation tools, release 13.0, V13.0.88
// Based on NVVM 20.0.0
//

.version 9.0
.target sm_100
.address_size 64

	// .globl	setup_curand_states
.global .align 4 .b8 precalc_xorwow_matrix[102400];
.global .align 4 .b8 precalc_xorwow_offset_matrix[102400];
.global .align 4 .b8 mrg32k3aM1[2304];
.global .align 4 .b8 mrg32k3aM2[2304];
.global .align 4 .b8 mrg32k3aM1SubSeq[2016];
.global .align 4 .b8 mrg32k3aM2SubSeq[2016];
.global .align 4 .b8 mrg32k3aM1Seq[2304];
.global .align 4 .b8 mrg32k3aM2Seq[2304];
.const .align 8 .b8 __cr_lgamma_table[72];
// _ZZ24find_best_fitness_kernelE14shared_fitness has been demoted
// _ZZ24find_best_fitness_kernelE14shared_indices has been demoted
// _ZZ30compute_average_fitness_kernelE10shared_sum has been demoted
// _ZZ30compute_average_fitness_kernelE12shared_count has been demoted
.extern .shared .align 16 .b8 shared_mem[];

.visible .entry setup_curand_states(
	.param .u64 .ptr .align 1 setup_curand_states_param_0,
	.param .u32 setup_curand_states_param_1,
	.param .u32 setup_curand_states_param_2
)
{
	.reg .pred 	%p<25>;
	.reg .b32 	%r<410>;
	.reg .b64 	%rd<18>;

	ld.param.u64 	%rd8, [setup_curand_states_param_0];
	ld.param.u32 	%r183, [setup_curand_states_param_1];
	ld.param.u32 	%r184, [setup_curand_states_param_2];
	mov.u32 	%r185, %ctaid.x;
	mov.u32 	%r186, %ntid.x;
	mov.u32 	%r187, %tid.x;
	mad.lo.s32 	%r1, %r185, %r186, %r187;
	setp.ge.u32 	%p1, %r1, %r184;
	@%p1 bra 	$L__BB0_44;
	cvta.to.global.u64 	%rd9, %rd8;
	cvt.u64.u32 	%rd17, %r1;
	mul.wide.u32 	%rd10, %r1, 48;
	add.s64 	%rd2, %rd9, %rd10;
	xor.b32  	%r188, %r183, -1429050551;
	mul.lo.s32 	%r189, %r188, 1099087573;
	add.s32 	%r190, %r189, -638133224;
	add.s32 	%r191, %r189, 123456789;
	st.global.v2.u32 	[%rd2], {%r190, %r191};
	xor.b32  	%r192, %r189, 362436069;
	mov.b32 	%r193, -123459836;
	st.global.v2.u32 	[%rd2+8], {%r192, %r193};
	add.s32 	%r194, %r189, 5783321;
	mov.b32 	%r195, -589760388;
	st.global.v2.u32 	[%rd2+16], {%r195, %r194};
	setp.eq.s32 	%p2, %r1, 0;
	@%p2 bra 	$L__BB0_43;
	mov.b32 	%r316, 0;
	mov.u64 	%rd12, precalc_xorwow_matrix;
$L__BB0_3:
	and.b64  	%rd4, %rd17, 3;
	setp.eq.s64 	%p3, %rd4, 0;
	@%p3 bra 	$L__BB0_42;
	mul.wide.u32 	%rd11, %r316, 3200;
	add.s64 	%rd5, %rd12, %rd11;
	cvt.u32.u64 	%r3, %rd4;
	mov.b32 	%r317, 0;
$L__BB0_5:
	mov.b32 	%r330, 0;
	mov.u32 	%r331, %r330;
	mov.u32 	%r332, %r330;
	mov.u32 	%r333, %r330;
	mov.u32 	%r334, %r330;
	mov.u32 	%r323, %r330;
$L__BB0_6:
	mul.wide.u32 	%rd13, %r323, 4;
	add.s64 	%rd14, %rd2, %rd13;
	ld.global.u32 	%r11, [%rd14+4];
	shl.b32 	%r12, %r323, 5;
	mov.b32 	%r329, 0;
$L__BB0_7:
	.pragma "nounroll";
	shr.u32 	%r200, %r11, %r329;
	and.b32  	%r201, %r200, 1;
	setp.eq.b32 	%p4, %r201, 1;
	not.pred 	%p5, %p4;
	add.s32 	%r202, %r12, %r329;
	mul.lo.s32 	%r203, %r202, 5;
	mul.wide.u32 	%rd15, %r203, 4;
	add.s64 	%rd6, %rd5, %rd15;
	@%p5 bra 	$L__BB0_9;
	ld.global.u32 	%r204, [%rd6];
	xor.b32  	%r334, %r334, %r204;
	ld.global.u32 	%r205, [%rd6+4];
	xor.b32  	%r333, %r333, %r205;
	ld.global.u32 	%r206, [%rd6+8];
	xor.b32  	%r332, %r332, %r206;
	ld.global.u32 	%r207, [%rd6+12];
	xor.b32  	%r331, %r331, %r207;
	ld.global.u32 	%r208, [%rd6+16];
	xor.b32  	%r330, %r330, %r208;
$L__BB0_9:
	and.b32  	%r210, %r200, 2;
	setp.eq.s32 	%p6, %r210, 0;
	@%p6 bra 	$L__BB0_11;
	ld.global.u32 	%r211, [%rd6+20];
	xor.b32  	%r334, %r334, %r211;
	ld.global.u32 	%r212, [%rd6+24];
	xor.b32  	%r333, %r333, %r212;
	ld.global.u32 	%r213, [%rd6+28];
	xor.b32  	%r332, %r332, %r213;
	ld.global.u32 	%r214, [%rd6+32];
	xor.b32  	%r331, %r331, %r214;
	ld.global.u32 	%r215, [%rd6+36];
	xor.b32  	%r330, %r330, %r215;
$L__BB0_11:
	and.b32  	%r217, %r200, 4;
	setp.eq.s32 	%p7, %r217, 0;
	@%p7 bra 	$L__BB0_13;
	ld.global.u32 	%r218, [%rd6+40];
	xor.b32  	%r334, %r334, %r218;
	ld.global.u32 	%r219, [%rd6+44];
	xor.b32  	%r333, %r333, %r219;
	ld.global.u32 	%r220, [%rd6+48];
	xor.b32  	%r332, %r332, %r220;
	ld.global.u32 	%r221, [%rd6+52];
	xor.b32  	%r331, %r331, %r221;
	ld.global.u32 	%r222, [%rd6+56];
	xor.b32  	%r330, %r330, %r222;
$L__BB0_13:
	and.b32  	%r224, %r200, 8;
	setp.eq.s32 	%p8, %r224, 0;
	@%p8 bra 	$L__BB0_15;
	ld.global.u32 	%r225, [%rd6+60];
	xor.b32  	%r334, %r334, %r225;
	ld.global.u32 	%r226, [%rd6+64];
	xor.b32  	%r333, %r333, %r226;
	ld.global.u32 	%r227, [%rd6+68];
	xor.b32  	%r332, %r332, %r227;
	ld.global.u32 	%r228, [%rd6+72];
	xor.b32  	%r331, %r331, %r228;
	ld.global.u32 	%r229, [%rd6+76];
	xor.b32  	%r330, %r330, %r229;
$L__BB0_15:
	and.b32  	%r231, %r200, 16;
	setp.eq.s32 	%p9, %r231, 0;
	@%p9 bra 	$L__BB0_17;
	ld.global.u32 	%r232, [%rd6+80];
	xor.b32  	%r334, %r334, %r232;
	ld.global.u32 	%r233, [%rd6+84];
	xor.b32  	%r333, %r333, %r233;
	ld.global.u32 	%r234, [%rd6+88];
	xor.b32  	%r332, %r332, %r234;
	ld.global.u32 	%r235, [%rd6+92];
	xor.b32  	%r331, %r331, %r235;
	ld.global.u32 	%r236, [%rd6+96];
	xor.b32  	%r330, %r330, %r236;
$L__BB0_17:
	and.b32  	%r238, %r200, 32;
	setp.eq.s32 	%p10, %r238, 0;
	@%p10 bra 	$L__BB0_19;
	ld.global.u32 	%r239, [%rd6+100];
	xor.b32  	%r334, %r334, %r239;
	ld.global.u32 	%r240, [%rd6+104];
	xor.b32  	%r333, %r333, %r240;
	ld.global.u32 	%r241, [%rd6+108];
	xor.b32  	%r332, %r332, %r241;
	ld.global.u32 	%r242, [%rd6+112];
	xor.b32  	%r331, %r331, %r242;
	ld.global.u32 	%r243, [%rd6+116];
	xor.b32  	%r330, %r330, %r243;
$L__BB0_19:
	and.b32  	%r245, %r200, 64;
	setp.eq.s32 	%p11, %r245, 0;
	@%p11 bra 	$L__BB0_21;
	ld.global.u32 	%r246, [%rd6+120];
	xor.b32  	%r334, %r334, %r246;
	ld.global.u32 	%r247, [%rd6+124];
	xor.b32  	%r333, %r333, %r247;
	ld.global.u32 	%r248, [%rd6+128];
	xor.b32  	%r332, %r332, %r248;
	ld.global.u32 	%r249, [%rd6+132];
	xor.b32  	%r331, %r331, %r249;
	ld.global.u32 	%r250, [%rd6+136];
	xor.b32  	%r330, %r330, %r250;
$L__BB0_21:
	and.b32  	%r252, %r200, 128;
	setp.eq.s32 	%p12, %r252, 0;
	@%p12 bra 	$L__BB0_23;
	ld.global.u32 	%r253, [%rd6+140];
	xor.b32  	%r334, %r334, %r253;
	ld.global.u32 	%r254, [%rd6+144];
	xor.b32  	%r333, %r333, %r254;
	ld.global.u32 	%r255, [%rd6+148];
	xor.b32  	%r332, %r332, %r255;
	ld.global.u32 	%r256, [%rd6+152];
	xor.b32  	%r331, %r331, %r256;
	ld.global.u32 	%r257, [%rd6+156];
	xor.b32  	%r330, %r330, %r257;
$L__BB0_23:
	and.b32  	%r259, %r200, 256;
	setp.eq.s32 	%p13, %r259, 0;
	@%p13 bra 	$L__BB0_25;
	ld.global.u32 	%r260, [%rd6+160];
	xor.b32  	%r334, %r334, %r260;
	ld.global.u32 	%r261, [%rd6+164];
	xor.b32  	%r333, %r333, %r261;
	ld.global.u32 	%r262, [%rd6+168];
	xor.b32  	%r332, %r332, %r262;
	ld.global.u32 	%r263, [%rd6+172];
	xor.b32  	%r331, %r331, %r263;
	ld.global.u32 	%r264, [%rd6+176];
	xor.b32  	%r330, %r330, %r264;
$L__BB0_25:
	and.b32  	%r266, %r200, 512;
	setp.eq.s32 	%p14, %r266, 0;
	@%p14 bra 	$L__BB0_27;
	ld.global.u32 	%r267, [%rd6+180];
	xor.b32  	%r334, %r334, %r267;
	ld.global.u32 	%r268, [%rd6+184];
	xor.b32  	%r333, %r333, %r268;
	ld.global.u32 	%r269, [%rd6+188];
	xor.b32  	%r332, %r332, %r269;
	ld.global.u32 	%r270, [%rd6+192];
	xor.b32  	%r331, %r331, %r270;
	ld.global.u32 	%r271, [%rd6+196];
	xor.b32  	%r330, %r330, %r271;
$L__BB0_27:
	and.b32  	%r273, %r200, 1024;
	setp.eq.s32 	%p15, %r273, 0;
	@%p15 bra 	$L__BB0_29;
	ld.global.u32 	%r274, [%rd6+200];
	xor.b32  	%r334, %r334, %r274;
	ld.global.u32 	%r275, [%rd6+204];
	xor.b32  	%r333, %r333, %r275;
	ld.global.u32 	%r276, [%rd6+208];
	xor.b32  	%r332, %r332, %r276;
	ld.global.u32 	%r277, [%rd6+212];
	xor.b32  	%r331, %r331, %r277;
	ld.global.u32 	%r278, [%rd6+216];
	xor.b32  	%r330, %r330, %r278;
$L__BB0_29:
	and.b32  	%r280, %r200, 2048;
	setp.eq.s32 	%p16, %r280, 0;
	@%p16 bra 	$L__BB0_31;
	ld.global.u32 	%r281, [%rd6+220];
	xor.b32  	%r334, %r334, %r281;
	ld.global.u32 	%r282, [%rd6+224];
	xor.b32  	%r333, %r333, %r282;
	ld.global.u32 	%r283, [%rd6+228];
	xor.b32  	%r332, %r332, %r283;
	ld.global.u32 	%r284, [%rd6+232];
	xor.b32  	%r331, %r331, %r284;
	ld.global.u32 	%r285, [%rd6+236];
	xor.b32  	%r330, %r330, %r285;
$L__BB0_31:
	and.b32  	%r287, %r200, 4096;
	setp.eq.s32 	%p17, %r287, 0;
	@%p17 bra 	$L__BB0_33;
	ld.global.u32 	%r288, [%rd6+240];
	xor.b32  	%r334, %r334, %r288;
	ld.global.u32 	%r289, [%rd6+244];
	xor.b32  	%r333, %r333, %r289;
	ld.global.u32 	%r290, [%rd6+248];
	xor.b32  	%r332, %r332, %r290;
	ld.global.u32 	%r291, [%rd6+252];
	xor.b32  	%r331, %r331, %r291;
	ld.global.u32 	%r292, [%rd6+256];
	xor.b32  	%r330, %r330, %r292;
$L__BB0_33:
	and.b32  	%r294, %r200, 8192;
	setp.eq.s32 	%p18, %r294, 0;
	@%p18 bra 	$L__BB0_35;
	ld.global.u32 	%r295, [%rd6+260];
	xor.b32  	%r334, %r334, %r295;
	ld.global.u32 	%r296, [%rd6+264];
	xor.b32  	%r333, %r333, %r296;
	ld.global.u32 	%r297, [%rd6+268];
	xor.b32  	%r332, %r332, %r297;
	ld.global.u32 	%r298, [%rd6+272];
	xor.b32  	%r331, %r331, %r298;
	ld.global.u32 	%r299, [%rd6+276];
	xor.b32  	%r330, %r330, %r299;
$L__BB0_35:
	and.b32  	%r301, %r200, 16384;
	setp.eq.s32 	%p19, %r301, 0;
	@%p19 bra 	$L__BB0_37;
	ld.global.u32 	%r302, [%rd6+280];
	xor.b32  	%r334, %r334, %r302;
	ld.global.u32 	%r303, [%rd6+284];
	xor.b32  	%r333, %r333, %r303;
	ld.global.u32 	%r304, [%rd6+288];
	xor.b32  	%r332, %r332, %r304;
	ld.global.u32 	%r305, [%rd6+292];
	xor.b32  	%r331, %r331, %r305;
	ld.global.u32 	%r306, [%rd6+296];
	xor.b32  	%r330, %r330, %r306;
$L__BB0_37:
	and.b32  	%r308, %r200, 32768;
	setp.eq.s32 	%p20, %r308, 0;
	@%p20 bra 	$L__BB0_39;
	ld.global.u32 	%r309, [%rd6+300];
	xor.b32  	%r334, %r334, %r309;
	ld.global.u32 	%r310, [%rd6+304];
	xor.b32  	%r333, %r333, %r310;
	ld.global.u32 	%r311, [%rd6+308];
	xor.b32  	%r332, %r332, %r311;
	ld.global.u32 	%r312, [%rd6+312];
	xor.b32  	%r331, %r331, %r312;
	ld.global.u32 	%r313, [%rd6+316];
	xor.b32  	%r330, %r330, %r313;
$L__BB0_39:
	add.s32 	%r329, %r329, 16;
	setp.ne.s32 	%p21, %r329, 32;
	@%p21 bra 	$L__BB0_7;
	mad.lo.s32 	%r314, %r323, -31, %r12;
	add.s32 	%r323, %r314, 1;
	setp.ne.s32 	%p22, %r323, 5;
	@%p22 bra 	$L__BB0_6;
	st.global.u32 	[%rd2+4], %r334;
	st.global.u32 	[%rd2+8], %r333;
	st.global.u32 	[%rd2+12], %r332;
	st.global.u32 	[%rd2+16], %r331;
	st.global.u32 	[%rd2+20], %r330;
	add.s32 	%r317, %r317, 1;
	setp.lt.u32 	%p23, %r317, %r3;
	@%p23 bra 	$L__BB0_5;
$L__BB0_42:
	shr.u64 	%rd7, %rd17, 2;
	add.s32 	%r316, %r316, 1;
	setp.gt.u64 	%p24, %rd17, 3;
	mov.u64 	%rd17, %rd7;
	@%p24 bra 	$L__BB0_3;
$L__BB0_43:
	mov.b32 	%r315, 0;
	st.global.v2.u32 	[%rd2+24], {%r315, %r315};
	st.global.u32 	[%rd2+32], %r315;
	mov.b64 	%rd16, 0;
	st.global.u64 	[%rd2+40], %rd16;
$L__BB0_44:
	ret;

}
	// .globl	random_init_kernel
.visible .entry random_init_kernel(
	.param .u64 .ptr .align 1 random_init_kernel_param_0,
	.param .u32 random_init_kernel_param_1,
	.param .u32 random_init_kernel_param_2,
	.param .u64 .ptr .align 1 random_init_kernel_param_3
)
{
	.reg .pred 	%p<2>;
	.reg .b32 	%r<26>;
	.reg .b32 	%f<5>;
	.reg .b64 	%rd<9>;
	.reg .b64 	%fd<2>;

	ld.param.u64 	%rd1, [random_init_kernel_param_0];
	ld.param.u32 	%r3, [random_init_kernel_param_1];
	ld.param.u32 	%r2, [random_init_kernel_param_2];
	ld.param.u64 	%rd2, [random_init_kernel_param_3];
	mov.u32 	%r4, %ctaid.x;
	mov.u32 	%r5, %ntid.x;
	mov.u32 	%r6, %tid.x;
	mad.lo.s32 	%r1, %r4, %r5, %r6;
	mul.lo.s32 	%r7, %r2, %r3;
	setp.ge.u32 	%p1, %r1, %r7;
	@%p1 bra 	$L__BB1_2;
	cvta.to.global.u64 	%rd3, %rd2;
	cvta.to.global.u64 	%rd4, %rd1;
	div.u32 	%r8, %r1, %r2;
	mul.wide.u32 	%rd5, %r8, 48;
	add.s64 	%rd6, %rd3, %rd5;
	ld.global.v2.u32 	{%r9, %r10}, [%rd6];
	ld.global.v2.u32 	{%r11, %r12}, [%rd6+8];
	ld.global.v2.u32 	{%r13, %r14}, [%rd6+16];
	ld.global.v2.u32 	{%r15, %r16}, [%rd6+24];
	ld.global.f32 	%f1, [%rd6+32];
	ld.global.f64 	%fd1, [%rd6+40];
	shr.u32 	%r17, %r10, 2;
	xor.b32  	%r18, %r17, %r10;
	shl.b32 	%r19, %r14, 4;
	shl.b32 	%r20, %r18, 1;
	xor.b32  	%r21, %r19, %r20;
	xor.b32  	%r22, %r21, %r14;
	xor.b32  	%r23, %r22, %r18;
	add.s32 	%r24, %r9, 362437;
	add.s32 	%r25, %r23, %r24;
	cvt.rn.f32.u32 	%f2, %r25;
	fma.rn.f32 	%f3, %f2, 0f2F800000, 0f2F000000;
	fma.rn.f32 	%f4, %f3, 0f40000000, 0fBF800000;
	mul.wide.u32 	%rd7, %r1, 4;
	add.s64 	%rd8, %rd4, %rd7;
	st.global.f32 	[%rd8], %f4;
	st.global.v2.u32 	[%rd6], {%r24, %r11};
	st.global.v2.u32 	[%rd6+8], {%r12, %r13};
	st.global.v2.u32 	[%rd6+16], {%r14, %r23};
	st.global.v2.u32 	[%rd6+24], {%r15, %r16};
	st.global.f32 	[%rd6+32], %f1;
	st.global.f64 	[%rd6+40], %fd1;
$L__BB1_2:
	ret;

}
	// .globl	find_best_fitness_kernel
.visible .entry find_best_fitness_kernel(
	.param .u64 .ptr .align 1 find_best_fitness_kernel_param_0,
	.param .u64 .ptr .align 1 find_best_fitness_kernel_param_1,
	.param .u64 .ptr .align 1 find_best_fitness_kernel_param_2,
	.param .u64 .ptr .align 1 find_best_fitness_kernel_param_3,
	.param .u32 find_best_fitness_kernel_param_4
)
{
	.reg .pred 	%p<9>;
	.reg .b16 	%rs<2>;
	.reg .b32 	%r<23>;
	.reg .b32 	%f<6>;
	.reg .b64 	%rd<13>;
	// demoted variable
	.shared .align 4 .b8 _ZZ24find_best_fitness_kernelE14shared_fitness[1024];
	// demoted variable
	.shared .align 4 .b8 _ZZ24find_best_fitness_kernelE14shared_indices[1024];
	ld.param.u64 	%rd1, [find_best_fitness_kernel_param_0];
	ld.param.u64 	%rd2, [find_best_fitness_kernel_param_1];
	ld.param.u64 	%rd3, [find_best_fitness_kernel_param_2];
	ld.param.u64 	%rd4, [find_best_fitness_kernel_param_3];
	ld.param.u32 	%r9, [find_best_fitness_kernel_param_4];
	mov.u32 	%r1, %tid.x;
	mov.u32 	%r10, %ctaid.x;
	mov.u32 	%r22, %ntid.x;
	mad.lo.s32 	%r3, %r10, %r22, %r1;
	shl.b32 	%r11, %r1, 2;
	mov.u32 	%r12, _ZZ24find_best_fitness_kernelE14shared_fitness;
	add.s32 	%r4, %r12, %r11;
	mov.b32 	%r13, -8388609;
	st.shared.u32 	[%r4], %r13;
	mov.u32 	%r14, _ZZ24find_best_fitness_kernelE14shared_indices;
	add.s32 	%r5, %r14, %r11;
	mov.b32 	%r15, 0;
	st.shared.u32 	[%r5], %r15;
	setp.ge.u32 	%p1, %r3, %r9;
	@%p1 bra 	$L__BB2_3;
	cvta.to.global.u64 	%rd5, %rd2;
	cvt.u64.u32 	%rd6, %r3;
	add.s64 	%rd7, %rd5, %rd6;
	ld.global.u8 	%rs1, [%rd7];
	setp.eq.s16 	%p2, %rs1, 0;
	@%p2 bra 	$L__BB2_3;
	cvta.to.global.u64 	%rd8, %rd1;
	mul.wide.u32 	%rd9, %r3, 4;
	add.s64 	%rd10, %rd8, %rd9;
	ld.global.f32 	%f2, [%rd10];
	st.shared.f32 	[%r4], %f2;
	st.shared.u32 	[%r5], %r3;
$L__BB2_3:
	bar.sync 	0;
	setp.lt.u32 	%p3, %r22, 2;
	@%p3 bra 	$L__BB2_8;
$L__BB2_4:
	mov.u32 	%r6, %r22;
	shr.u32 	%r22, %r6, 1;
	setp.ge.u32 	%p4, %r1, %r22;
	@%p4 bra 	$L__BB2_7;
	shl.b32 	%r8, %r22, 2;
	add.s32 	%r16, %r4, %r8;
	ld.shared.f32 	%f1, [%r16];
	ld.shared.f32 	%f3, [%r4];
	setp.leu.f32 	%p5, %f1, %f3;
	@%p5 bra 	$L__BB2_7;
	st.shared.f32 	[%r4], %f1;
	add.s32 	%r17, %r5, %r8;
	ld.shared.u32 	%r18, [%r17];
	st.shared.u32 	[%r5], %r18;
$L__BB2_7:
	bar.sync 	0;
	setp.gt.u32 	%p6, %r6, 3;
	@%p6 bra 	$L__BB2_4;
$L__BB2_8:
	setp.ne.s32 	%p7, %r1, 0;
	@%p7 bra 	$L__BB2_11;
	cvta.to.global.u64 	%rd11, %rd4;
	ld.shared.u32 	%r19, [_ZZ24find_best_fitness_kernelE14shared_fitness];
	atom.global.max.s32 	%r20, [%rd11], %r19;
	mov.b32 	%f4, %r19;
	ld.global.f32 	%f5, [%rd11];
	setp.neu.f32 	%p8, %f5, %f4;
	@%p8 bra 	$L__BB2_11;
	ld.shared.u32 	%r21, [_ZZ24find_best_fitness_kernelE14shared_indices];
	cvta.to.global.u64 	%rd12, %rd3;
	st.global.u32 	[%rd12], %r21;
$L__BB2_11:
	ret;

}
	// .globl	compute_average_fitness_kernel
.visible .entry compute_average_fitness_kernel(
	.param .u64 .ptr .align 1 compute_average_fitness_kernel_param_0,
	.param .u64 .ptr .align 1 compute_average_fitness_kernel_param_1,
	.param .u64 .ptr .align 1 compute_average_fitness_kernel_param_2,
	.param .u64 .ptr .align 1 compute_average_fitness_kernel_param_3,
	.param .u32 compute_average_fitness_kernel_param_4
)
{
	.reg .pred 	%p<7>;
	.reg .b16 	%rs<2>;
	.reg .b32 	%r<24>;
	.reg .b32 	%f<7>;
	.reg .b64 	%rd<13>;
	// demoted variable
	.shared .align 4 .b8 _ZZ30compute_average_fitness_kernelE10shared_sum[1024];
	// demoted variable
	.shared .align 4 .b8 _ZZ30compute_average_fitness_kernelE12shared_count[1024];
	ld.param.u64 	%rd1, [compute_average_fitness_kernel_param_0];
	ld.param.u64 	%rd2, [compute_average_fitness_kernel_param_1];
	ld.param.u64 	%rd3, [compute_average_fitness_kernel_param_2];
	ld.param.u64 	%rd4, [compute_average_fitness_kernel_param_3];
	ld.param.u32 	%r8, [compute_average_fitness_kernel_param_4];
	mov.u32 	%r1, %tid.x;
	mov.u32 	%r9, %ctaid.x;
	mov.u32 	%r23, %ntid.x;
	mad.lo.s32 	%r3, %r9, %r23, %r1;
	shl.b32 	%r10, %r1, 2;
	mov.u32 	%r11, _ZZ30compute_average_fitness_kernelE10shared_sum;
	add.s32 	%r4, %r11, %r10;
	mov.b32 	%r12, 0;
	st.shared.u32 	[%r4], %r12;
	mov.u32 	%r13, _ZZ30compute_average_fitness_kernelE12shared_count;
	add.s32 	%r5, %r13, %r10;
	st.shared.u32 	[%r5], %r12;
	setp.ge.u32 	%p1, %r3, %r8;
	@%p1 bra 	$L__BB3_3;
	cvta.to.global.u64 	%rd5, %rd2;
	cvt.u64.u32 	%rd6, %r3;
	add.s64 	%rd7, %rd5, %rd6;
	ld.global.u8 	%rs1, [%rd7];
	setp.eq.s16 	%p2, %rs1, 0;
	@%p2 bra 	$L__BB3_3;
	cvta.to.global.u64 	%rd8, %rd1;
	mul.wide.u32 	%rd9, %r3, 4;
	add.s64 	%rd10, %rd8, %rd9;
	ld.global.f32 	%f1, [%rd10];
	st.shared.f32 	[%r4], %f1;
	mov.b32 	%r14, 1;
	st.shared.u32 	[%r5], %r14;
$L__BB3_3:
	bar.sync 	0;
	setp.lt.u32 	%p3, %r23, 2;
	@%p3 bra 	$L__BB3_7;
$L__BB3_4:
	shr.u32 	%r7, %r23, 1;
	setp.ge.u32 	%p4, %r1, %r7;
	@%p4 bra 	$L__BB3_6;
	shl.b32 	%r15, %r7, 2;
	add.s32 	%r16, %r4, %r15;
	ld.shared.f32 	%f2, [%r16];
	ld.shared.f32 	%f3, [%r4];
	add.f32 	%f4, %f2, %f3;
	st.shared.f32 	[%r4], %f4;
	add.s32 	%r17, %r5, %r15;
	ld.shared.u32 	%r18, [%r17];
	ld.shared.u32 	%r19, [%r5];
	add.s32 	%r20, %r19, %r18;
	st.shared.u32 	[%r5], %r20;
$L__BB3_6:
	bar.sync 	0;
	setp.gt.u32 	%p5, %r23, 3;
	mov.u32 	%r23, %r7;
	@%p5 bra 	$L__BB3_4;
$L__BB3_7:
	setp.ne.s32 	%p6, %r1, 0;
	@%p6 bra 	$L__BB3_9;
	ld.shared.f32 	%f5, [_ZZ30compute_average_fitness_kernelE10shared_sum];
	cvta.to.global.u64 	%rd11, %rd3;
	atom.global.add.f32 	%f6, [%rd11], %f5;
	ld.shared.u32 	%r21, [_ZZ30compute_average_fitness_kernelE12shared_count];
	cvta.to.global.u64 	%rd12, %rd4;
	atom.global.add.u32 	%r22, [%rd12], %r21;
$L__BB3_9:
	ret;

}
	// .globl	compute_diversity_kernel
.visible .entry compute_diversity_kernel(
	.param .u64 .ptr .align 1 compute_diversity_kernel_param_0,
	.param .u64 .ptr .align 1 compute_diversity_kernel_param_1,
	.param .u32 compute_diversity_kernel_param_2,
	.param .u32 compute_diversity_kernel_param_3
)
{
	.reg .pred 	%p<13>;
	.reg .b32 	%r<82>;
	.reg .b32 	%f<85>;
	.reg .b64 	%rd<65>;

	ld.param.u64 	%rd3, [compute_diversity_kernel_param_0];
	ld.param.u64 	%rd2, [compute_diversity_kernel_param_1];
	ld.param.u32 	%r30, [compute_diversity_kernel_param_2];
	ld.param.u32 	%r31, [compute_diversity_kernel_param_3];
	cvta.to.global.u64 	%rd1, %rd3;
	mov.u32 	%r32, %ctaid.x;
	mov.u32 	%r33, %ntid.x;
	mov.u32 	%r34, %tid.x;
	mad.lo.s32 	%r75, %r32, %r33, %r34;
	add.s32 	%r71, %r30, -1;
	mul.lo.s32 	%r35, %r71, %r30;
	shr.u32 	%r36, %r35, 1;
	setp.ge.u32 	%p1, %r75, %r36;
	@%p1 bra 	$L__BB4_17;
	setp.lt.u32 	%p2, %r75, %r71;
	mov.b32 	%r74, 0;
	@%p2 bra 	$L__BB4_4;
	mov.b32 	%r73, 0;
$L__BB4_3:
	sub.s32 	%r75, %r75, %r71;
	add.s32 	%r74, %r73, 1;
	sub.s32 	%r39, %r30, %r73;
	add.s32 	%r71, %r39, -2;
	setp.ge.u32 	%p3, %r75, %r71;
	mov.u32 	%r73, %r74;
	@%p3 bra 	$L__BB4_3;
$L__BB4_4:
	setp.eq.s32 	%p4, %r31, 0;
	mov.f32 	%f84, 0f00000000;
	@%p4 bra 	$L__BB4_16;
	mul.lo.s32 	%r11, %r74, %r31;
	add.s32 	%r41, %r74, %r75;
	mad.lo.s32 	%r12, %r31, %r41, %r31;
	and.b32  	%r13, %r31, 7;
	setp.lt.u32 	%p5, %r31, 8;
	mov.f32 	%f84, 0f00000000;
	mov.b32 	%r80, 0;
	@%p5 bra 	$L__BB4_8;
	and.b32  	%r80, %r31, -8;
	neg.s32 	%r78, %r80;
	add.s32 	%r77, %r12, 3;
	add.s32 	%r76, %r11, 3;
	mov.f32 	%f84, 0f00000000;
$L__BB4_7:
	.pragma "nounroll";
	add.s32 	%r42, %r76, -3;
	mul.wide.u32 	%rd4, %r42, 4;
	add.s64 	%rd5, %rd1, %rd4;
	ld.global.f32 	%f17, [%rd5];
	add.s32 	%r43, %r77, -3;
	mul.wide.u32 	%rd6, %r43, 4;
	add.s64 	%rd7, %rd1, %rd6;
	ld.global.f32 	%f18, [%rd7];
	sub.f32 	%f19, %f17, %f18;
	fma.rn.f32 	%f20, %f19, %f19, %f84;
	add.s32 	%r44, %r76, -2;
	mul.wide.u32 	%rd8, %r44, 4;
	add.s64 	%rd9, %rd1, %rd8;
	ld.global.f32 	%f21, [%rd9];
	add.s32 	%r45, %r77, -2;
	mul.wide.u32 	%rd10, %r45, 4;
	add.s64 	%rd11, %rd1, %rd10;
	ld.global.f32 	%f22, [%rd11];
	sub.f32 	%f23, %f21, %f22;
	fma.rn.f32 	%f24, %f23, %f23, %f20;
	add.s32 	%r46, %r76, -1;
	mul.wide.u32 	%rd12, %r46, 4;
	add.s64 	%rd13, %rd1, %rd12;
	ld.global.f32 	%f25, [%rd13];
	add.s32 	%r47, %r77, -1;
	mul.wide.u32 	%rd14, %r47, 4;
	add.s64 	%rd15, %rd1, %rd14;
	ld.global.f32 	%f26, [%rd15];
	sub.f32 	%f27, %f25, %f26;
	fma.rn.f32 	%f28, %f27, %f27, %f24;
	add.s32 	%r48, %r76, 4;
	mul.wide.u32 	%rd16, %r76, 4;
	add.s64 	%rd17, %rd1, %rd16;
	ld.global.f32 	%f29, [%rd17];
	add.s32 	%r49, %r77, 4;
	mul.wide.u32 	%rd18, %r77, 4;
	add.s64 	%rd19, %rd1, %rd18;
	ld.global.f32 	%f30, [%rd19];
	sub.f32 	%f31, %f29, %f30;
	fma.rn.f32 	%f32, %f31, %f31, %f28;
	add.s32 	%r50, %r76, 1;
	mul.wide.u32 	%rd20, %r50, 4;
	add.s64 	%rd21, %rd1, %rd20;
	ld.global.f32 	%f33, [%rd21];
	add.s32 	%r51, %r77, 1;
	mul.wide.u32 	%rd22, %r51, 4;
	add.s64 	%rd23, %rd1, %rd22;
	ld.global.f32 	%f34, [%rd23];
	sub.f32 	%f35, %f33, %f34;
	fma.rn.f32 	%f36, %f35, %f35, %f32;
	add.s32 	%r52, %r76, 2;
	mul.wide.u32 	%rd24, %r52, 4;
	add.s64 	%rd25, %rd1, %rd24;
	ld.global.f32 	%f37, [%rd25];
	add.s32 	%r53, %r77, 2;
	mul.wide.u32 	%rd26, %r53, 4;
	add.s64 	%rd27, %rd1, %rd26;
	ld.global.f32 	%f38, [%rd27];
	sub.f32 	%f39, %f37, %f38;
	fma.rn.f32 	%f40, %f39, %f39, %f36;
	add.s32 	%r54, %r76, 3;
	mul.wide.u32 	%rd28, %r54, 4;
	add.s64 	%rd29, %rd1, %rd28;
	ld.global.f32 	%f41, [%rd29];
	add.s32 	%r55, %r77, 3;
	mul.wide.u32 	%rd30, %r55, 4;
	add.s64 	%rd31, %rd1, %rd30;
	ld.global.f32 	%f42, [%rd31];
	sub.f32 	%f43, %f41, %f42;
	fma.rn.f32 	%f44, %f43, %f43, %f40;
	mul.wide.u32 	%rd32, %r48, 4;
	add.s64 	%rd33, %rd1, %rd32;
	ld.global.f32 	%f45, [%rd33];
	mul.wide.u32 	%rd34, %r49, 4;
	add.s64 	%rd35, %rd1, %rd34;
	ld.global.f32 	%f46, [%rd35];
	sub.f32 	%f47, %f45, %f46;
	fma.rn.f32 	%f84, %f47, %f47, %f44;
	add.s32 	%r78, %r78, 8;
	add.s32 	%r77, %r77, 8;
	add.s32 	%r76, %r76, 8;
	setp.ne.s32 	%p6, %r78, 0;
	@%p6 bra 	$L__BB4_7;
$L__BB4_8:
	setp.eq.s32 	%p7, %r13, 0;
	@%p7 bra 	$L__BB4_16;
	and.b32  	%r25, %r31, 3;
	setp.lt.u32 	%p8, %r13, 4;
	@%p8 bra 	$L__BB4_11;
	add.s32 	%r56, %r80, %r11;
	mul.wide.u32 	%rd36, %r56, 4;
	add.s64 	%rd37, %rd1, %rd36;
	ld.global.f32 	%f49, [%rd37];
	add.s32 	%r57, %r80, %r12;
	mul.wide.u32 	%rd38, %r57, 4;
	add.s64 	%rd39, %rd1, %rd38;
	ld.global.f32 	%f50, [%rd39];
	sub.f32 	%f51, %f49, %f50;
	fma.rn.f32 	%f52, %f51, %f51, %f84;
	add.s32 	%r58, %r56, 1;
	mul.wide.u32 	%rd40, %r58, 4;
	add.s64 	%rd41, %rd1, %rd40;
	ld.global.f32 	%f53, [%rd41];
	add.s32 	%r59, %r57, 1;
	mul.wide.u32 	%rd42, %r59, 4;
	add.s64 	%rd43, %rd1, %rd42;
	ld.global.f32 	%f54, [%rd43];
	sub.f32 	%f55, %f53, %f54;
	fma.rn.f32 	%f56, %f55, %f55, %f52;
	add.s32 	%r60, %r56, 2;
	mul.wide.u32 	%rd44, %r60, 4;
	add.s64 	%rd45, %rd1, %rd44;
	ld.global.f32 	%f57, [%rd45];
	add.s32 	%r61, %r57, 2;
	mul.wide.u32 	%rd46, %r61, 4;
	add.s64 	%rd47, %rd1, %rd46;
	ld.global.f32 	%f58, [%rd47];
	sub.f32 	%f59, %f57, %f58;
	fma.rn.f32 	%f60, %f59, %f59, %f56;
	add.s32 	%r62, %r56, 3;
	mul.wide.u32 	%rd48, %r62, 4;
	add.s64 	%rd49, %rd1, %rd48;
	ld.global.f32 	%f61, [%rd49];
	add.s32 	%r63, %r57, 3;
	mul.wide.u32 	%rd50, %r63, 4;
	add.s64 	%rd51, %rd1, %rd50;
	ld.global.f32 	%f62, [%rd51];
	sub.f32 	%f63, %f61, %f62;
	fma.rn.f32 	%f84, %f63, %f63, %f60;
	add.s32 	%r80, %r80, 4;
$L__BB4_11:
	setp.eq.s32 	%p9, %r25, 0;
	@%p9 bra 	$L__BB4_16;
	setp.eq.s32 	%p10, %r25, 1;
	@%p10 bra 	$L__BB4_14;
	add.s32 	%r64, %r80, %r11;
	mul.wide.u32 	%rd52, %r64, 4;
	add.s64 	%rd53, %rd1, %rd52;
	ld.global.f32 	%f65, [%rd53];
	add.s32 	%r65, %r80, %r12;
	mul.wide.u32 	%rd54, %r65, 4;
	add.s64 	%rd55, %rd1, %rd54;
	ld.global.f32 	%f66, [%rd55];
	sub.f32 	%f67, %f65, %f66;
	fma.rn.f32 	%f68, %f67, %f67, %f84;
	add.s32 	%r66, %r64, 1;
	mul.wide.u32 	%rd56, %r66, 4;
	add.s64 	%rd57, %rd1, %rd56;
	ld.global.f32 	%f69, [%rd57];
	add.s32 	%r67, %r65, 1;
	mul.wide.u32 	%rd58, %r67, 4;
	add.s64 	%rd59, %rd1, %rd58;
	ld.global.f32 	%f70, [%rd59];
	sub.f32 	%f71, %f69, %f70;
	fma.rn.f32 	%f84, %f71, %f71, %f68;
	add.s32 	%r80, %r80, 2;
$L__BB4_14:
	and.b32  	%r68, %r31, 1;
	setp.eq.b32 	%p11, %r68, 1;
	not.pred 	%p12, %p11;
	@%p12 bra 	$L__BB4_16;
	add.s32 	%r69, %r80, %r11;
	mul.wide.u32 	%rd60, %r69, 4;
	add.s64 	%rd61, %rd1, %rd60;
	ld.global.f32 	%f72, [%rd61];
	add.s32 	%r70, %r80, %r12;
	mul.wide.u32 	%rd62, %r70, 4;
	add.s64 	%rd63, %rd1, %rd62;
	ld.global.f32 	%f73, [%rd63];
	sub.f32 	%f74, %f72, %f73;
	fma.rn.f32 	%f84, %f74, %f74, %f84;
$L__BB4_16:
	sqrt.rn.f32 	%f75, %f84;
	cvta.to.global.u64 	%rd64, %rd2;
	atom.global.add.f32 	%f76, [%rd64], %f75;
$L__BB4_17:
	ret;

}
	// .globl	mutation_kernel
.visible .entry mutation_kernel(
	.param .u64 .ptr .align 1 mutation_kernel_param_0,
	.param .u64 .ptr .align 1 mutation_kernel_param_1,
	.param .u32 mutation_kernel_param_2,
	.param .u32 mutation_kernel_param_3,
	.param .f32 mutation_kernel_param_4,
	.param .u64 .ptr .align 1 mutation_kernel_param_5
)
{
	.reg .pred 	%p<7>;
	.reg .b32 	%r<82>;
	.reg .b32 	%f<46>;
	.reg .b64 	%rd<9>;
	.reg .b64 	%fd<2>;

	ld.param.u64 	%rd2, [mutation_kernel_param_0];
	ld.param.u32 	%r30, [mutation_kernel_param_2];
	ld.param.u32 	%r29, [mutation_kernel_param_3];
	ld.param.f32 	%f7, [mutation_kernel_param_4];
	ld.param.u64 	%rd3, [mutation_kernel_param_5];
	mov.u32 	%r31, %ctaid.x;
	mov.u32 	%r32, %ntid.x;
	mov.u32 	%r33, %tid.x;
	mad.lo.s32 	%r1, %r31, %r32, %r33;
	mul.lo.s32 	%r34, %r29, %r30;
	setp.ge.u32 	%p1, %r1, %r34;
	@%p1 bra 	$L__BB5_6;
	cvta.to.global.u64 	%rd4, %rd3;
	div.u32 	%r35, %r1, %r29;
	mul.wide.u32 	%rd5, %r35, 48;
	add.s64 	%rd1, %rd4, %rd5;
	ld.global.v2.u32 	{%r2, %r36}, [%rd1];
	ld.global.v2.u32 	{%r70, %r69}, [%rd1+8];
	ld.global.v2.u32 	{%r75, %r74}, [%rd1+16];
	ld.global.v2.u32 	{%r72, %r8}, [%rd1+24];
	ld.global.f32 	%f43, [%rd1+32];
	ld.global.f64 	%fd1, [%rd1+40];
	shr.u32 	%r37, %r36, 2;
	xor.b32  	%r38, %r37, %r36;
	shl.b32 	%r39, %r74, 4;
	shl.b32 	%r40, %r38, 1;
	xor.b32  	%r41, %r39, %r40;
	xor.b32  	%r42, %r41, %r74;
	xor.b32  	%r73, %r42, %r38;
	add.s32 	%r71, %r2, 362437;
	add.s32 	%r43, %r73, %r71;
	cvt.rn.f32.u32 	%f8, %r43;
	fma.rn.f32 	%f9, %f8, 0f2F800000, 0f2F000000;
	setp.geu.f32 	%p2, %f9, %f7;
	@%p2 bra 	$L__BB5_5;
	setp.eq.s32 	%p3, %r72, 1;
	mov.b32 	%r72, 0;
	mov.f32 	%f44, %f43;
	@%p3 bra 	$L__BB5_4;
	shr.u32 	%r46, %r70, 2;
	xor.b32  	%r47, %r46, %r70;
	shl.b32 	%r48, %r73, 4;
	shl.b32 	%r49, %r47, 1;
	xor.b32  	%r50, %r49, %r48;
	xor.b32  	%r51, %r50, %r47;
	xor.b32  	%r80, %r51, %r73;
	add.s32 	%r52, %r2, %r80;
	add.s32 	%r53, %r52, 724874;
	shr.u32 	%r54, %r69, 2;
	xor.b32  	%r55, %r54, %r69;
	shl.b32 	%r56, %r80, 4;
	shl.b32 	%r57, %r55, 1;
	xor.b32  	%r58, %r57, %r56;
	xor.b32  	%r59, %r58, %r55;
	xor.b32  	%r79, %r59, %r80;
	add.s32 	%r71, %r2, 1087311;
	add.s32 	%r60, %r79, %r71;
	cvt.rn.f32.u32 	%f10, %r53;
	fma.rn.f32 	%f11, %f10, 0f2F800000, 0f2F000000;
	cvt.rn.f32.u32 	%f12, %r60;
	fma.rn.f32 	%f13, %f12, 0f30C90FDB, 0f30490FDB;
	setp.lt.f32 	%p4, %f11, 0f00800000;
	mul.f32 	%f14, %f11, 0f4B000000;
	selp.f32 	%f15, %f14, %f11, %p4;
	selp.f32 	%f16, 0fC1B80000, 0f00000000, %p4;
	mov.b32 	%r61, %f15;
	add.s32 	%r62, %r61, -1059760811;
	and.b32  	%r63, %r62, -8388608;
	sub.s32 	%r64, %r61, %r63;
	mov.b32 	%f17, %r64;
	cvt.rn.f32.s32 	%f18, %r63;
	fma.rn.f32 	%f19, %f18, 0f34000000, %f16;
	add.f32 	%f20, %f17, 0fBF800000;
	fma.rn.f32 	%f21, %f20, 0fBE055027, 0f3E1039F6;
	fma.rn.f32 	%f22, %f21, %f20, 0fBDF8CDCC;
	fma.rn.f32 	%f23, %f22, %f20, 0f3E0F2955;
	fma.rn.f32 	%f24, %f23, %f20, 0fBE2AD8B9;
	fma.rn.f32 	%f25, %f24, %f20, 0f3E4CED0B;
	fma.rn.f32 	%f26, %f25, %f20, 0fBE7FFF22;
	fma.rn.f32 	%f27, %f26, %f20, 0f3EAAAA78;
	fma.rn.f32 	%f28, %f27, %f20, 0fBF000000;
	mul.f32 	%f29, %f20, %f28;
	fma.rn.f32 	%f30, %f29, %f20, %f20;
	fma.rn.f32 	%f31, %f19, 0f3F317218, %f30;
	setp.gt.u32 	%p5, %r61, 2139095039;
	fma.rn.f32 	%f32, %f15, 0f7F800000, 0f7F800000;
	selp.f32 	%f33, %f32, %f31, %p5;
	setp.eq.f32 	%p6, %f15, 0f00000000;
	mul.f32 	%f34, %f33, 0fC0000000;
	selp.f32 	%f35, 0f7F800000, %f34, %p6;
	sqrt.rn.f32 	%f36, %f35;
	sin.approx.f32 	%f37, %f13;
	cos.approx.f32 	%f38, %f13;
	mul.f32 	%f44, %f36, %f37;
	mul.f32 	%f43, %f36, %f38;
	mov.b32 	%r72, 1;
	mov.u32 	%r81, %r73;
	mov.u32 	%r69, %r74;
	mov.u32 	%r70, %r75;
	mov.u32 	%r73, %r79;
	mov.u32 	%r74, %r80;
	mov.u32 	%r75, %r81;
$L__BB5_4:
	cvta.to.global.u64 	%rd6, %rd2;
	mul.wide.u32 	%rd7, %r1, 4;
	add.s64 	%rd8, %rd6, %rd7;
	ld.global.f32 	%f39, [%rd8];
	fma.rn.f32 	%f40, %f44, 0f3DCCCCCD, %f39;
	min.f32 	%f41, %f40, 0f3F800000;
	max.f32 	%f42, %f41, 0fBF800000;
	st.global.f32 	[%rd8], %f42;
$L__BB5_5:
	st.global.v2.u32 	[%rd1], {%r71, %r70};
	st.global.v2.u32 	[%rd1+8], {%r69, %r75};
	st.global.v2.u32 	[%rd1+16], {%r74, %r73};
	st.global.v2.u32 	[%rd1+24], {%r72, %r8};
	st.global.f32 	[%rd1+32], %f43;
	st.global.f64 	[%rd1+40], %fd1;
$L__BB5_6:
	ret;

}
	// .globl	fitness_evaluation_kernel
.visible .entry fitness_evaluation_kernel(
	.param .u64 .ptr .align 1 fitness_evaluation_kernel_param_0,
	.param .u64 .ptr .align 1 fitness_evaluation_kernel_param_1,
	.param .u32 fitness_evaluation_kernel_param_2,
	.param .u32 fitness_evaluation_kernel_param_3
)
{
	.reg .pred 	%p<11>;
	.reg .b32 	%r<64>;
	.reg .b32 	%f<84>;
	.reg .b64 	%rd<65>;

	ld.param.u64 	%rd3, [fitness_evaluation_kernel_param_0];
	ld.param.u64 	%rd2, [fitness_evaluation_kernel_param_1];
	ld.param.u32 	%r25, [fitness_evaluation_kernel_param_2];
	ld.param.u32 	%r24, [fitness_evaluation_kernel_param_3];
	cvta.to.global.u64 	%rd1, %rd3;
	mov.u32 	%r26, %ctaid.x;
	mov.u32 	%r27, %ntid.x;
	mov.u32 	%r28, %tid.x;
	mad.lo.s32 	%r1, %r26, %r27, %r28;
	setp.ge.u32 	%p1, %r1, %r25;
	@%p1 bra 	$L__BB6_15;
	setp.eq.s32 	%p2, %r24, 0;
	mov.f32 	%f83, 0f00000000;
	@%p2 bra 	$L__BB6_14;
	mul.lo.s32 	%r2, %r24, %r1;
	and.b32  	%r3, %r24, 15;
	setp.lt.u32 	%p3, %r24, 16;
	mov.f32 	%f83, 0f00000000;
	mov.b32 	%r60, 0;
	@%p3 bra 	$L__BB6_5;
	and.b32  	%r60, %r24, -16;
	neg.s32 	%r58, %r60;
	add.s32 	%r57, %r2, 7;
	mov.f32 	%f83, 0f00000000;
$L__BB6_4:
	.pragma "nounroll";
	add.s32 	%r30, %r57, -7;
	mul.wide.u32 	%rd4, %r30, 4;
	add.s64 	%rd5, %rd1, %rd4;
	ld.global.f32 	%f18, [%rd5];
	fma.rn.f32 	%f19, %f18, %f18, %f83;
	add.s32 	%r31, %r57, -6;
	mul.wide.u32 	%rd6, %r31, 4;
	add.s64 	%rd7, %rd1, %rd6;
	ld.global.f32 	%f20, [%rd7];
	fma.rn.f32 	%f21, %f20, %f20, %f19;
	add.s32 	%r32, %r57, -5;
	mul.wide.u32 	%rd8, %r32, 4;
	add.s64 	%rd9, %rd1, %rd8;
	ld.global.f32 	%f22, [%rd9];
	fma.rn.f32 	%f23, %f22, %f22, %f21;
	add.s32 	%r33, %r57, -4;
	mul.wide.u32 	%rd10, %r33, 4;
	add.s64 	%rd11, %rd1, %rd10;
	ld.global.f32 	%f24, [%rd11];
	fma.rn.f32 	%f25, %f24, %f24, %f23;
	add.s32 	%r34, %r57, -3;
	mul.wide.u32 	%rd12, %r34, 4;
	add.s64 	%rd13, %rd1, %rd12;
	ld.global.f32 	%f26, [%rd13];
	fma.rn.f32 	%f27, %f26, %f26, %f25;
	add.s32 	%r35, %r57, -2;
	mul.wide.u32 	%rd14, %r35, 4;
	add.s64 	%rd15, %rd1, %rd14;
	ld.global.f32 	%f28, [%rd15];
	fma.rn.f32 	%f29, %f28, %f28, %f27;
	add.s32 	%r36, %r57, -1;
	mul.wide.u32 	%rd16, %r36, 4;
	add.s64 	%rd17, %rd1, %rd16;
	ld.global.f32 	%f30, [%rd17];
	fma.rn.f32 	%f31, %f30, %f30, %f29;
	add.s32 	%r37, %r57, 8;
	mul.wide.u32 	%rd18, %r57, 4;
	add.s64 	%rd19, %rd1, %rd18;
	ld.global.f32 	%f32, [%rd19];
	fma.rn.f32 	%f33, %f32, %f32, %f31;
	add.s32 	%r38, %r57, 1;
	mul.wide.u32 	%rd20, %r38, 4;
	add.s64 	%rd21, %rd1, %rd20;
	ld.global.f32 	%f34, [%rd21];
	fma.rn.f32 	%f35, %f34, %f34, %f33;
	add.s32 	%r39, %r57, 2;
	mul.wide.u32 	%rd22, %r39, 4;
	add.s64 	%rd23, %rd1, %rd22;
	ld.global.f32 	%f36, [%rd23];
	fma.rn.f32 	%f37, %f36, %f36, %f35;
	add.s32 	%r40, %r57, 3;
	mul.wide.u32 	%rd24, %r40, 4;
	add.s64 	%rd25, %rd1, %rd24;
	ld.global.f32 	%f38, [%rd25];
	fma.rn.f32 	%f39, %f38, %f38, %f37;
	add.s32 	%r41, %r57, 4;
	mul.wide.u32 	%rd26, %r41, 4;
	add.s64 	%rd27, %rd1, %rd26;
	ld.global.f32 	%f40, [%rd27];
	fma.rn.f32 	%f41, %f40, %f40, %f39;
	add.s32 	%r42, %r57, 5;
	mul.wide.u32 	%rd28, %r42, 4;
	add.s64 	%rd29, %rd1, %rd28;
	ld.global.f32 	%f42, [%rd29];
	fma.rn.f32 	%f43, %f42, %f42, %f41;
	add.s32 	%r43, %r57, 6;
	mul.wide.u32 	%rd30, %r43, 4;
	add.s64 	%rd31, %rd1, %rd30;
	ld.global.f32 	%f44, [%rd31];
	fma.rn.f32 	%f45, %f44, %f44, %f43;
	add.s32 	%r44, %r57, 7;
	mul.wide.u32 	%rd32, %r44, 4;
	add.s64 	%rd33, %rd1, %rd32;
	ld.global.f32 	%f46, [%rd33];
	fma.rn.f32 	%f47, %f46, %f46, %f45;
	mul.wide.u32 	%rd34, %r37, 4;
	add.s64 	%rd35, %rd1, %rd34;
	ld.global.f32 	%f48, [%rd35];
	fma.rn.f32 	%f83, %f48, %f48, %f47;
	add.s32 	%r58, %r58, 16;
	add.s32 	%r57, %r57, 16;
	setp.ne.s32 	%p4, %r58, 0;
	@%p4 bra 	$L__BB6_4;
$L__BB6_5:
	setp.eq.s32 	%p5, %r3, 0;
	@%p5 bra 	$L__BB6_14;
	and.b32  	%r12, %r24, 7;
	setp.lt.u32 	%p6, %r3, 8;
	@%p6 bra 	$L__BB6_8;
	add.s32 	%r45, %r60, %r2;
	mul.wide.u32 	%rd36, %r45, 4;
	add.s64 	%rd37, %rd1, %rd36;
	ld.global.f32 	%f50, [%rd37];
	fma.rn.f32 	%f51, %f50, %f50, %f83;
	add.s32 	%r46, %r45, 1;
	mul.wide.u32 	%rd38, %r46, 4;
	add.s64 	%rd39, %rd1, %rd38;
	ld.global.f32 	%f52, [%rd39];
	fma.rn.f32 	%f53, %f52, %f52, %f51;
	add.s32 	%r47, %r45, 2;
	mul.wide.u32 	%rd40, %r47, 4;
	add.s64 	%rd41, %rd1, %rd40;
	ld.global.f32 	%f54, [%rd41];
	fma.rn.f32 	%f55, %f54, %f54, %f53;
	add.s32 	%r48, %r45, 3;
	mul.wide.u32 	%rd42, %r48, 4;
	add.s64 	%rd43, %rd1, %rd42;
	ld.global.f32 	%f56, [%rd43];
	fma.rn.f32 	%f57, %f56, %f56, %f55;
	add.s32 	%r49, %r45, 4;
	mul.wide.u32 	%rd44, %r49, 4;
	add.s64 	%rd45, %rd1, %rd44;
	ld.global.f32 	%f58, [%rd45];
	fma.rn.f32 	%f59, %f58, %f58, %f57;
	add.s32 	%r50, %r45, 5;
	mul.wide.u32 	%rd46, %r50, 4;
	add.s64 	%rd47, %rd1, %rd46;
	ld.global.f32 	%f60, [%rd47];
	fma.rn.f32 	%f61, %f60, %f60, %f59;
	add.s32 	%r51, %r45, 6;
	mul.wide.u32 	%rd48, %r51, 4;
	add.s64 	%rd49, %rd1, %rd48;
	ld.global.f32 	%f62, [%rd49];
	fma.rn.f32 	%f63, %f62, %f62, %f61;
	add.s32 	%r52, %r45, 7;
	mul.wide.u32 	%rd50, %r52, 4;
	add.s64 	%rd51, %rd1, %rd50;
	ld.global.f32 	%f64, [%rd51];
	fma.rn.f32 	%f83, %f64, %f64, %f63;
	add.s32 	%r60, %r60, 8;
$L__BB6_8:
	setp.eq.s32 	%p7, %r12, 0;
	@%p7 bra 	$L__BB6_14;
	and.b32  	%r15, %r24, 3;
	setp.lt.u32 	%p8, %r12, 4;
	@%p8 bra 	$L__BB6_11;
	add.s32 	%r53, %r60, %r2;
	mul.wide.u32 	%rd52, %r53, 4;
	add.s64 	%rd53, %rd1, %rd52;
	ld.global.f32 	%f66, [%rd53];
	fma.rn.f32 	%f67, %f66, %f66, %f83;
	add.s32 	%r54, %r53, 1;
	mul.wide.u32 	%rd54, %r54, 4;
	add.s64 	%rd55, %rd1, %rd54;
	ld.global.f32 	%f68, [%rd55];
	fma.rn.f32 	%f69, %f68, %f68, %f67;
	add.s32 	%r55, %r53, 2;
	mul.wide.u32 	%rd56, %r55, 4;
	add.s64 	%rd57, %rd1, %rd56;
	ld.global.f32 	%f70, [%rd57];
	fma.rn.f32 	%f71, %f70, %f70, %f69;
	add.s32 	%r56, %r53, 3;
	mul.wide.u32 	%rd58, %r56, 4;
	add.s64 	%rd59, %rd1, %rd58;
	ld.global.f32 	%f72, [%rd59];
	fma.rn.f32 	%f83, %f72, %f72, %f71;
	add.s32 	%r60, %r60, 4;
$L__BB6_11:
	setp.eq.s32 	%p9, %r15, 0;
	@%p9 bra 	$L__BB6_14;
	add.s32 	%r63, %r60, %r2;
	neg.s32 	%r62, %r15;
$L__BB6_13:
	.pragma "nounroll";
	mul.wide.u32 	%rd60, %r63, 4;
	add.s64 	%rd61, %rd1, %rd60;
	ld.global.f32 	%f73, [%rd61];
	fma.rn.f32 	%f83, %f73, %f73, %f83;
	add.s32 	%r63, %r63, 1;
	add.s32 	%r62, %r62, 1;
	setp.ne.s32 	%p10, %r62, 0;
	@%p10 bra 	$L__BB6_13;
$L__BB6_14:
	neg.f32 	%f74, %f83;
	cvta.to.global.u64 	%rd62, %rd2;
	mul.wide.u32 	%rd63, %r1, 4;
	add.s64 	%rd64, %rd62, %rd63;
	st.global.f32 	[%rd64], %f74;
$L__BB6_15:
	ret;

}
	// .globl	tournament_selection_kernel
.visible .entry tournament_selection_kernel(
	.param .u64 .ptr .align 1 tournament_selection_kernel_param_0,
	.param .u64 .ptr .align 1 tournament_selection_kernel_param_1,
	.param .u64 .ptr .align 1 tournament_selection_kernel_param_2,
	.param .u32 tournament_selection_kernel_param_3,
	.param .u32 tournament_selection_kernel_param_4,
	.param .u32 tournament_selection_kernel_param_5,
	.param .u64 .ptr .align 1 tournament_selection_kernel_param_6
)
{
	.reg .pred 	%p<22>;
	.reg .b16 	%rs<6>;
	.reg .b32 	%r<173>;
	.reg .b32 	%f<41>;
	.reg .b64 	%rd<34>;
	.reg .b64 	%fd<2>;

	ld.param.u64 	%rd6, [tournament_selection_kernel_param_0];
	ld.param.u64 	%rd7, [tournament_selection_kernel_param_1];
	ld.param.u32 	%r73, [tournament_selection_kernel_param_3];
	ld.param.u32 	%r75, [tournament_selection_kernel_param_4];
	ld.param.u64 	%rd5, [tournament_selection_kernel_param_6];
	cvta.to.global.u64 	%rd1, %rd6;
	cvta.to.global.u64 	%rd2, %rd7;
	mov.u32 	%r76, %ctaid.x;
	mov.u32 	%r77, %ntid.x;
	mov.u32 	%r78, %tid.x;
	mad.lo.s32 	%r1, %r76, %r77, %r78;
	setp.ge.u32 	%p1, %r1, %r75;
	@%p1 bra 	$L__BB7_25;
	ld.param.u32 	%r128, [tournament_selection_kernel_param_5];
	cvta.to.global.u64 	%rd8, %rd5;
	rem.u32 	%r80, %r1, %r73;
	mul.wide.u32 	%rd9, %r80, 48;
	add.s64 	%rd3, %rd8, %rd9;
	ld.global.v2.u32 	{%r171, %r170}, [%rd3];
	ld.global.v2.u32 	{%r169, %r168}, [%rd3+8];
	ld.global.v2.u32 	{%r167, %r166}, [%rd3+16];
	ld.global.v2.u32 	{%r8, %r9}, [%rd3+24];
	ld.global.f32 	%f1, [%rd3+32];
	ld.global.f64 	%fd1, [%rd3+40];
	setp.eq.s32 	%p2, %r128, 0;
	mov.b32 	%r141, 0;
	@%p2 bra 	$L__BB7_24;
	ld.param.u32 	%r129, [tournament_selection_kernel_param_5];
	cvt.rn.f32.u32 	%f2, %r73;
	add.s32 	%r10, %r73, -1;
	setp.lt.u32 	%p3, %r129, 4;
	mov.b32 	%r141, 0;
	mov.f32 	%f35, 0fFF7FFFFF;
	mov.u32 	%r151, %r171;
	@%p3 bra 	$L__BB7_18;
	ld.param.u32 	%r130, [tournament_selection_kernel_param_5];
	add.s32 	%r133, %r171, 724874;
	and.b32  	%r84, %r130, -4;
	neg.s32 	%r132, %r84;
	mov.b32 	%r141, 0;
	mov.f32 	%f35, 0fFF7FFFFF;
$L__BB7_4:
	mov.u32 	%r16, %r170;
	mov.u32 	%r170, %r166;
	mov.u32 	%r19, %r167;
	mov.u32 	%r18, %r168;
	mov.u32 	%r17, %r169;
	shr.u32 	%r85, %r16, 2;
	xor.b32  	%r86, %r85, %r16;
	shl.b32 	%r87, %r170, 4;
	shl.b32 	%r88, %r86, 1;
	xor.b32  	%r89, %r87, %r88;
	xor.b32  	%r90, %r89, %r170;
	xor.b32  	%r169, %r90, %r86;
	add.s32 	%r91, %r133, %r169;
	add.s32 	%r92, %r91, -362437;
	cvt.rn.f32.u32 	%f18, %r92;
	fma.rn.f32 	%f19, %f18, 0f2F800000, 0f2F000000;
	mul.f32 	%f20, %f19, %f2;
	cvt.rzi.u32.f32 	%r93, %f20;
	setp.lt.u32 	%p4, %r93, %r73;
	selp.b32 	%r22, %r93, %r10, %p4;
	cvt.u64.u32 	%rd10, %r22;
	add.s64 	%rd11, %rd2, %rd10;
	ld.global.u8 	%rs1, [%rd11];
	setp.eq.s16 	%p5, %rs1, 0;
	@%p5 bra 	$L__BB7_7;
	mul.wide.u32 	%rd12, %r22, 4;
	add.s64 	%rd13, %rd1, %rd12;
	ld.global.f32 	%f4, [%rd13];
	setp.leu.f32 	%p6, %f4, %f35;
	@%p6 bra 	$L__BB7_7;
	mov.u32 	%r141, %r22;
	mov.f32 	%f35, %f4;
$L__BB7_7:
	shr.u32 	%r94, %r17, 2;
	xor.b32  	%r95, %r94, %r17;
	shl.b32 	%r96, %r169, 4;
	shl.b32 	%r97, %r95, 1;
	xor.b32  	%r98, %r96, %r97;
	xor.b32  	%r99, %r98, %r169;
	xor.b32  	%r168, %r99, %r95;
	add.s32 	%r100, %r133, %r168;
	cvt.rn.f32.u32 	%f21, %r100;
	fma.rn.f32 	%f22, %f21, 0f2F800000, 0f2F000000;
	mul.f32 	%f23, %f22, %f2;
	cvt.rzi.u32.f32 	%r101, %f23;
	setp.lt.u32 	%p7, %r101, %r73;
	selp.b32 	%r25, %r101, %r10, %p7;
	cvt.u64.u32 	%rd14, %r25;
	add.s64 	%rd15, %rd2, %rd14;
	ld.global.u8 	%rs2, [%rd15];
	setp.eq.s16 	%p8, %rs2, 0;
	@%p8 bra 	$L__BB7_10;
	mul.wide.u32 	%rd16, %r25, 4;
	add.s64 	%rd17, %rd1, %rd16;
	ld.global.f32 	%f6, [%rd17];
	setp.leu.f32 	%p9, %f6, %f35;
	@%p9 bra 	$L__BB7_10;
	mov.u32 	%r141, %r25;
	mov.f32 	%f35, %f6;
$L__BB7_10:
	shr.u32 	%r102, %r18, 2;
	xor.b32  	%r103, %r102, %r18;
	shl.b32 	%r104, %r168, 4;
	shl.b32 	%r105, %r103, 1;
	xor.b32  	%r106, %r104, %r105;
	xor.b32  	%r107, %r106, %r168;
	xor.b32  	%r167, %r107, %r103;
	add.s32 	%r108, %r133, %r167;
	add.s32 	%r109, %r108, 362437;
	cvt.rn.f32.u32 	%f24, %r109;
	fma.rn.f32 	%f25, %f24, 0f2F800000, 0f2F000000;
	mul.f32 	%f26, %f25, %f2;
	cvt.rzi.u32.f32 	%r110, %f26;
	setp.lt.u32 	%p10, %r110, %r73;
	selp.b32 	%r28, %r110, %r10, %p10;
	cvt.u64.u32 	%rd18, %r28;
	add.s64 	%rd19, %rd2, %rd18;
	ld.global.u8 	%rs3, [%rd19];
	setp.eq.s16 	%p11, %rs3, 0;
	@%p11 bra 	$L__BB7_13;
	mul.wide.u32 	%rd20, %r28, 4;
	add.s64 	%rd21, %rd1, %rd20;
	ld.global.f32 	%f8, [%rd21];
	setp.leu.f32 	%p12, %f8, %f35;
	@%p12 bra 	$L__BB7_13;
	mov.u32 	%r141, %r28;
	mov.f32 	%f35, %f8;
$L__BB7_13:
	shr.u32 	%r111, %r19, 2;
	xor.b32  	%r112, %r111, %r19;
	shl.b32 	%r113, %r167, 4;
	shl.b32 	%r114, %r112, 1;
	xor.b32  	%r115, %r113, %r114;
	xor.b32  	%r116, %r115, %r167;
	xor.b32  	%r166, %r116, %r112;
	add.s32 	%r117, %r133, %r166;
	add.s32 	%r118, %r117, 724874;
	cvt.rn.f32.u32 	%f27, %r118;
	fma.rn.f32 	%f28, %f27, 0f2F800000, 0f2F000000;
	mul.f32 	%f29, %f28, %f2;
	cvt.rzi.u32.f32 	%r119, %f29;
	setp.lt.u32 	%p13, %r119, %r73;
	selp.b32 	%r31, %r119, %r10, %p13;
	cvt.u64.u32 	%rd22, %r31;
	add.s64 	%rd23, %rd2, %rd22;
	ld.global.u8 	%rs4, [%rd23];
	setp.eq.s16 	%p14, %rs4, 0;
	@%p14 bra 	$L__BB7_16;
	mul.wide.u32 	%rd24, %r31, 4;
	add.s64 	%rd25, %rd1, %rd24;
	ld.global.f32 	%f10, [%rd25];
	setp.leu.f32 	%p15, %f10, %f35;
	@%p15 bra 	$L__BB7_16;
	mov.u32 	%r141, %r31;
	mov.f32 	%f35, %f10;
$L__BB7_16:
	add.s32 	%r133, %r133, 1449748;
	add.s32 	%r132, %r132, 4;
	setp.ne.s32 	%p16, %r132, 0;
	@%p16 bra 	$L__BB7_4;
	add.s32 	%r151, %r133, -724874;
$L__BB7_18:
	ld.param.u32 	%r131, [tournament_selection_kernel_param_5];
	mad.lo.s32 	%r171, %r131, 362437, %r171;
	and.b32  	%r50, %r131, 3;
	setp.eq.s32 	%p17, %r50, 0;
	@%p17 bra 	$L__BB7_24;
	add.s32 	%r158, %r151, 362437;
	neg.s32 	%r157, %r50;
$L__BB7_20:
	.pragma "nounroll";
	mov.u32 	%r56, %r170;
	mov.u32 	%r170, %r169;
	mov.u32 	%r169, %r168;
	mov.u32 	%r168, %r167;
	mov.u32 	%r167, %r166;
	shr.u32 	%r120, %r56, 2;
	xor.b32  	%r121, %r120, %r56;
	shl.b32 	%r122, %r167, 4;
	shl.b32 	%r123, %r121, 1;
	xor.b32  	%r124, %r122, %r123;
	xor.b32  	%r125, %r124, %r167;
	xor.b32  	%r166, %r125, %r121;
	add.s32 	%r126, %r158, %r166;
	cvt.rn.f32.u32 	%f30, %r126;
	fma.rn.f32 	%f31, %f30, 0f2F800000, 0f2F000000;
	mul.f32 	%f32, %f31, %f2;
	cvt.rzi.u32.f32 	%r127, %f32;
	setp.lt.u32 	%p18, %r127, %r73;
	selp.b32 	%r62, %r127, %r10, %p18;
	cvt.u64.u32 	%rd26, %r62;
	add.s64 	%rd27, %rd2, %rd26;
	ld.global.u8 	%rs5, [%rd27];
	setp.eq.s16 	%p19, %rs5, 0;
	@%p19 bra 	$L__BB7_23;
	mul.wide.u32 	%rd28, %r62, 4;
	add.s64 	%rd29, %rd1, %rd28;
	ld.global.f32 	%f14, [%rd29];
	setp.leu.f32 	%p20, %f14, %f35;
	@%p20 bra 	$L__BB7_23;
	mov.u32 	%r141, %r62;
	mov.f32 	%f35, %f14;
$L__BB7_23:
	add.s32 	%r158, %r158, 362437;
	add.s32 	%r157, %r157, 1;
	setp.ne.s32 	%p21, %r157, 0;
	@%p21 bra 	$L__BB7_20;
$L__BB7_24:
	ld.param.u64 	%rd33, [tournament_selection_kernel_param_2];
	cvta.to.global.u64 	%rd30, %rd33;
	mul.wide.u32 	%rd31, %r1, 4;
	add.s64 	%rd32, %rd30, %rd31;
	st.global.u32 	[%rd32], %r141;
	st.global.v2.u32 	[%rd3], {%r171, %r170};
	st.global.v2.u32 	[%rd3+8], {%r169, %r168};
	st.global.v2.u32 	[%rd3+16], {%r167, %r166};
	st.global.v2.u32 	[%rd3+24], {%r8, %r9};
	st.global.f32 	[%rd3+32], %f1;
	st.global.f64 	[%rd3+40], %fd1;
$L__BB7_25:
	ret;

}
	// .globl	crossover_kernel
.visible .entry crossover_kernel(
	.param .u64 .ptr .align 1 crossover_kernel_param_0,
	.param .u64 .ptr .align 1 crossover_kernel_param_1,
	.param .u64 .ptr .align 1 crossover_kernel_param_2,
	.param .u32 crossover_kernel_param_3,
	.param .u32 crossover_kernel_param_4,
	.param .u64 .ptr .align 1 crossover_kernel_param_5
)
{
	.reg .pred 	%p<3>;
	.reg .b32 	%r<37>;
	.reg .b32 	%f<5>;
	.reg .b64 	%rd<21>;
	.reg .b64 	%fd<2>;

	ld.param.u32 	%r3, [crossover_kernel_param_3];
	ld.param.u32 	%r2, [crossover_kernel_param_4];
	mov.u32 	%r4, %ctaid.x;
	mov.u32 	%r5, %ntid.x;
	mov.u32 	%r6, %tid.x;
	mad.lo.s32 	%r1, %r4, %r5, %r6;
	mul.lo.s32 	%r7, %r2, %r3;
	setp.ge.u32 	%p1, %r1, %r7;
	@%p1 bra 	$L__BB8_2;
	ld.param.u64 	%rd20, [crossover_kernel_param_5];
	ld.param.u64 	%rd19, [crossover_kernel_param_2];
	ld.param.u64 	%rd18, [crossover_kernel_param_1];
	ld.param.u64 	%rd17, [crossover_kernel_param_0];
	cvta.to.global.u64 	%rd5, %rd17;
	cvta.to.global.u64 	%rd6, %rd18;
	cvta.to.global.u64 	%rd7, %rd20;
	cvta.to.global.u64 	%rd8, %rd19;
	div.u32 	%r8, %r1, %r2;
	mul.lo.s32 	%r9, %r8, %r2;
	sub.s32 	%r10, %r1, %r9;
	shl.b32 	%r11, %r8, 1;
	mul.hi.u32 	%r12, %r8, 274877907;
	shr.u32 	%r13, %r12, 6;
	mul.lo.s32 	%r14, %r13, 1000;
	sub.s32 	%r15, %r8, %r14;
	mul.wide.u32 	%rd9, %r15, 48;
	add.s64 	%rd10, %rd7, %rd9;
	ld.global.v2.u32 	{%r16, %r17}, [%rd10];
	ld.global.v2.u32 	{%r18, %r19}, [%rd10+8];
	ld.global.v2.u32 	{%r20, %r21}, [%rd10+16];
	ld.global.v2.u32 	{%r22, %r23}, [%rd10+24];
	ld.global.f32 	%f1, [%rd10+32];
	ld.global.f64 	%fd1, [%rd10+40];
	shr.u32 	%r24, %r17, 2;
	xor.b32  	%r25, %r24, %r17;
	shl.b32 	%r26, %r21, 4;
	shl.b32 	%r27, %r25, 1;
	xor.b32  	%r28, %r26, %r27;
	xor.b32  	%r29, %r28, %r21;
	xor.b32  	%r30, %r29, %r25;
	add.s32 	%r31, %r16, 362437;
	add.s32 	%r32, %r30, %r31;
	cvt.rn.f32.u32 	%f2, %r32;
	fma.rn.f32 	%f3, %f2, 0f2F800000, 0f2F000000;
	setp.geu.f32 	%p2, %f3, 0f3F000000;
	selp.u32 	%r33, 1, 0, %p2;
	or.b32  	%r34, %r11, %r33;
	mul.wide.u32 	%rd11, %r34, 4;
	add.s64 	%rd12, %rd8, %rd11;
	ld.global.u32 	%r35, [%rd12];
	mad.lo.s32 	%r36, %r35, %r2, %r10;
	mul.wide.u32 	%rd13, %r36, 4;
	add.s64 	%rd14, %rd5, %rd13;
	ld.global.f32 	%f4, [%rd14];
	mul.wide.u32 	%rd15, %r1, 4;
	add.s64 	%rd16, %rd6, %rd15;
	st.global.f32 	[%rd16], %f4;
	st.global.v2.u32 	[%rd10], {%r31, %r18};
	st.global.v2.u32 	[%rd10+8], {%r19, %r20};
	st.global.v2.u32 	[%rd10+16], {%r21, %r30};
	st.global.v2.u32 	[%rd10+24], {%r22, %r23};
	st.global.f32 	[%rd10+32], %f1;
	st.global.f64 	[%rd10+40], %fd1;
$L__BB8_2:
	ret;

}
	// .globl	_Z24tensor_core_fitness_evalPK6__halfS1_Pfjjj
.visible .entry _Z24tensor_core_fitness_evalPK6__halfS1_Pfjjj(
	.param .u64 .ptr .align 1 _Z24tensor_core_fitness_evalPK6__halfS1_Pfjjj_param_0,
	.param .u64 .ptr .align 1 _Z24tensor_core_fitness_evalPK6__halfS1_Pfjjj_param_1,
	.param .u64 .ptr .align 1 _Z24tensor_core_fitness_evalPK6__halfS1_Pfjjj_param_2,
	.param .u32 _Z24tensor_core_fitness_evalPK6__halfS1_Pfjjj_param_3,
	.param .u32 _Z24tensor_core_fitness_evalPK6__halfS1_Pfjjj_param_4,
	.param .u32 _Z24tensor_core_fitness_evalPK6__halfS1_Pfjjj_param_5
)
{
	.reg .pred 	%p<19>;
	.reg .b32 	%r<401>;
	.reg .b32 	%f<91>;
	.reg .b64 	%rd<42>;

	ld.param.u64 	%rd11, [_Z24tensor_core_fitness_evalPK6__halfS1_Pfjjj_param_0];
	ld.param.u64 	%rd12, [_Z24tensor_core_fitness_evalPK6__halfS1_Pfjjj_param_1];
	ld.param.u32 	%r238, [_Z24tensor_core_fitness_evalPK6__halfS1_Pfjjj_param_3];
	ld.param.u32 	%r239, [_Z24tensor_core_fitness_evalPK6__halfS1_Pfjjj_param_4];
	ld.param.u32 	%r240, [_Z24tensor_core_fitness_evalPK6__halfS1_Pfjjj_param_5];
	cvta.to.global.u64 	%rd1, %rd12;
	cvta.to.global.u64 	%rd2, %rd11;
	mov.u32 	%r241, %ctaid.x;
	mov.u32 	%r242, %ntid.x;
	mov.u32 	%r243, %tid.x;
	mad.lo.s32 	%r244, %r241, %r242, %r243;
	shr.u32 	%r1, %r244, 5;
	mov.u32 	%r2, %ctaid.y;
	setp.eq.s32 	%p1, %r239, 0;
	@%p1 bra 	$L__BB9_27;
	shl.b32 	%r3, %r1, 4;
	shl.b32 	%r247, %r2, 4;
	mul.lo.s32 	%r248, %r239, %r3;
	cvt.u64.u32 	%rd3, %r248;
	cvt.u64.u32 	%rd4, %r247;
	add.s32 	%r249, %r239, -1;
	shr.u32 	%r250, %r249, 4;
	add.s32 	%r4, %r250, 1;
	and.b32  	%r5, %r4, 3;
	setp.lt.u32 	%p2, %r239, 49;
	mov.b32 	%r350, 0;
	mov.f32 	%f75, 0f00000000;
	mov.f32 	%f76, %f75;
	mov.f32 	%f77, %f75;
	mov.f32 	%f78, %f75;
	mov.f32 	%f79, %f75;
	mov.f32 	%f80, %f75;
	mov.f32 	%f81, %f75;
	mov.f32 	%f82, %f75;
	@%p2 bra 	$L__BB9_20;
	mul.lo.s32 	%r268, %r240, 48;
	shl.b32 	%r267, %r240, 5;
	shl.b32 	%r266, %r240, 4;
	shl.b64 	%rd13, %rd3, 1;
	add.s64 	%rd40, %rd2, %rd13;
	and.b32  	%r253, %r4, 536870908;
	neg.s32 	%r264, %r253;
	mov.f32 	%f75, 0f00000000;
	mov.b32 	%r265, 0;
	mov.u32 	%r350, %r265;
$L__BB9_3:
	setp.ge.u32 	%p3, %r3, %r238;
	@%p3 bra 	$L__BB9_5;
	wmma.load.a.sync.aligned.row.m16n16k16.global.f16 	{%r293, %r292, %r291, %r290, %r289, %r288, %r287, %r286}, [%rd40], %r239;
$L__BB9_5:
	cvt.u32.u64 	%r254, %rd4;
	setp.ge.u32 	%p4, %r254, %r240;
	@%p4 bra 	$L__BB9_7;
	cvt.u64.u32 	%rd14, %r265;
	add.s64 	%rd15, %rd14, %rd4;
	shl.b64 	%rd16, %rd15, 1;
	add.s64 	%rd17, %rd1, %rd16;
	wmma.load.b.sync.aligned.col.m16n16k16.global.f16 	{%r301, %r300, %r299, %r298, %r297, %r296, %r295, %r294}, [%rd17], %r240;
$L__BB9_7:
	wmma.mma.sync.aligned.row.col.m16n16k16.f32.f32 {%f9, %f10, %f11, %f12, %f13, %f14, %f15, %f16}, {%r293, %r292, %r291, %r290, %r289, %r288, %r287, %r286}, {%r301, %r300, %r299, %r298, %r297, %r296, %r295, %r294}, {%f82, %f81, %f80, %f79, %f78, %f77, %f76, %f75};
	@%p3 bra 	$L__BB9_9;
	add.s64 	%rd18, %rd40, 32;
	wmma.load.a.sync.aligned.row.m16n16k16.global.f16 	{%r293, %r292, %r291, %r290, %r289, %r288, %r287, %r286}, [%rd18], %r239;
$L__BB9_9:
	cvt.u32.u64 	%r255, %rd4;
	setp.ge.u32 	%p6, %r255, %r240;
	@%p6 bra 	$L__BB9_11;
	cvt.u64.u32 	%rd19, %r266;
	add.s64 	%rd20, %rd19, %rd4;
	shl.b64 	%rd21, %rd20, 1;
	add.s64 	%rd22, %rd1, %rd21;
	wmma.load.b.sync.aligned.col.m16n16k16.global.f16 	{%r301, %r300, %r299, %r298, %r297, %r296, %r295, %r294}, [%rd22], %r240;
$L__BB9_11:
	wmma.mma.sync.aligned.row.col.m16n16k16.f32.f32 {%f17, %f18, %f19, %f20, %f21, %f22, %f23, %f24}, {%r293, %r292, %r291, %r290, %r289, %r288, %r287, %r286}, {%r301, %r300, %r299, %r298, %r297, %r296, %r295, %r294}, {%f9, %f10, %f11, %f12, %f13, %f14, %f15, %f16};
	@%p3 bra 	$L__BB9_13;
	add.s64 	%rd23, %rd40, 64;
	wmma.load.a.sync.aligned.row.m16n16k16.global.f16 	{%r293, %r292, %r291, %r290, %r289, %r288, %r287, %r286}, [%rd23], %r239;
$L__BB9_13:
	cvt.u32.u64 	%r256, %rd4;
	setp.ge.u32 	%p8, %r256, %r240;
	@%p8 bra 	$L__BB9_15;
	cvt.u64.u32 	%rd24, %r267;
	add.s64 	%rd25, %rd24, %rd4;
	shl.b64 	%rd26, %rd25, 1;
	add.s64 	%rd27, %rd1, %rd26;
	wmma.load.b.sync.aligned.col.m16n16k16.global.f16 	{%r301, %r300, %r299, %r298, %r297, %r296, %r295, %r294}, [%rd27], %r240;
$L__BB9_15:
	wmma.mma.sync.aligned.row.col.m16n16k16.f32.f32 {%f25, %f26, %f27, %f28, %f29, %f30, %f31, %f32}, {%r293, %r292, %r291, %r290, %r289, %r288, %r287, %r286}, {%r301, %r300, %r299, %r298, %r297, %r296, %r295, %r294}, {%f17, %f18, %f19, %f20, %f21, %f22, %f23, %f24};
	@%p3 bra 	$L__BB9_17;
	add.s64 	%rd28, %rd40, 96;
	wmma.load.a.sync.aligned.row.m16n16k16.global.f16 	{%r293, %r292, %r291, %r290, %r289, %r288, %r287, %r286}, [%rd28], %r239;
$L__BB9_17:
	cvt.u32.u64 	%r257, %rd4;
	setp.ge.u32 	%p10, %r257, %r240;
	@%p10 bra 	$L__BB9_19;
	cvt.u64.u32 	%rd29, %r268;
	add.s64 	%rd30, %rd29, %rd4;
	shl.b64 	%rd31, %rd30, 1;
	add.s64 	%rd32, %rd1, %rd31;
	wmma.load.b.sync.aligned.col.m16n16k16.global.f16 	{%r301, %r300, %r299, %r298, %r297, %r296, %r295, %r294}, [%rd32], %r240;
$L__BB9_19:
	wmma.mma.sync.aligned.row.col.m16n16k16.f32.f32 {%f82, %f81, %f80, %f79, %f78, %f77, %f76, %f75}, {%r293, %r292, %r291, %r290, %r289, %r288, %r287, %r286}, {%r301, %r300, %r299, %r298, %r297, %r296, %r295, %r294}, {%f25, %f26, %f27, %f28, %f29, %f30, %f31, %f32};
	add.s32 	%r350, %r350, 64;
	shl.b32 	%r258, %r240, 6;
	add.s32 	%r268, %r268, %r258;
	add.s32 	%r267, %r267, %r258;
	add.s32 	%r266, %r266, %r258;
	add.s64 	%rd40, %rd40, 128;
	add.s32 	%r265, %r265, %r258;
	add.s32 	%r264, %r264, 4;
	setp.ne.s32 	%p11, %r264, 0;
	@%p11 bra 	$L__BB9_3;
$L__BB9_20:
	setp.eq.s32 	%p12, %r5, 0;
	@%p12 bra 	$L__BB9_27;
	mul.lo.s32 	%r368, %r350, %r240;
	shl.b32 	%r184, %r240, 4;
	cvt.u64.u32 	%rd33, %r350;
	add.s64 	%rd34, %rd33, %rd3;
	shl.b64 	%rd35, %rd34, 1;
	add.s64 	%rd41, %rd2, %rd35;
	neg.s32 	%r367, %r5;
$L__BB9_22:
	.pragma "nounroll";
	setp.ge.u32 	%p13, %r3, %r238;
	@%p13 bra 	$L__BB9_24;
	wmma.load.a.sync.aligned.row.m16n16k16.global.f16 	{%r293, %r292, %r291, %r290, %r289, %r288, %r287, %r286}, [%rd41], %r239;
$L__BB9_24:
	cvt.u32.u64 	%r259, %rd4;
	setp.ge.u32 	%p14, %r259, %r240;
	@%p14 bra 	$L__BB9_26;
	cvt.u64.u32 	%rd36, %r368;
	add.s64 	%rd37, %rd36, %rd4;
	shl.b64 	%rd38, %rd37, 1;
	add.s64 	%rd39, %rd1, %rd38;
	wmma.load.b.sync.aligned.col.m16n16k16.global.f16 	{%r301, %r300, %r299, %r298, %r297, %r296, %r295, %r294}, [%rd39], %r240;
$L__BB9_26:
	wmma.mma.sync.aligned.row.col.m16n16k16.f32.f32 {%f82, %f81, %f80, %f79, %f78, %f77, %f76, %f75}, {%r293, %r292, %r291, %r290, %r289, %r288, %r287, %r286}, {%r301, %r300, %r299, %r298, %r297, %r296, %r295, %r294}, {%f82, %f81, %f80, %f79, %f78, %f77, %f76, %f75};
	add.s32 	%r368, %r368, %r184;
	add.s64 	%rd41, %rd41, 32;
	add.s32 	%r367, %r367, 1;
	setp.ne.s32 	%p15, %r367, 0;
	@%p15 bra 	$L__BB9_22;
$L__BB9_27:
	shl.b32 	%r260, %r1, 4;
	mov.u32 	%r261, %ctaid.y;
	shl.b32 	%r263, %r261, 4;
	setp.ge.u32 	%p16, %r260, %r238;
	setp.ge.u32 	%p17, %r263, %r240;
	or.pred  	%p18, %p16, %p17;
	@%p18 bra 	$L__BB9_29;
	trap;
$L__BB9_29:
	ret;

}
	// .globl	_Z28optimized_parallel_evolutionPfS_S_jjffP17curandStateXORWOW
.visible .entry _Z28optimized_parallel_evolutionPfS_S_jjffP17curandStateXORWOW(
	.param .u64 .ptr .align 1 _Z28optimized_parallel_evolutionPfS_S_jjffP17curandStateXORWOW_param_0,
	.param .u64 .ptr .align 1 _Z28optimized_parallel_evolutionPfS_S_jjffP17curandStateXORWOW_param_1,
	.param .u64 .ptr .align 1 _Z28optimized_parallel_evolutionPfS_S_jjffP17curandStateXORWOW_param_2,
	.param .u32 _Z28optimized_parallel_evolutionPfS_S_jjffP17curandStateXORWOW_param_3,
	.param .u32 _Z28optimized_parallel_evolutionPfS_S_jjffP17curandStateXORWOW_param_4,
	.param .f32 _Z28optimized_parallel_evolutionPfS_S_jjffP17curandStateXORWOW_param_5,
	.param .f32 _Z28optimized_parallel_evolutionPfS_S_jjffP17curandStateXORWOW_param_6,
	.param .u64 .ptr .align 1 _Z28optimized_parallel_evolutionPfS_S_jjffP17curandStateXORWOW_param_7
)
{
	.reg .pred 	%p<36>;
	.reg .b32 	%r<349>;
	.reg .b32 	%f<252>;
	.reg .b64 	%rd<28>;
	.reg .b64 	%fd<2>;

	ld.param.u64 	%rd2, [_Z28optimized_parallel_evolutionPfS_S_jjffP17curandStateXORWOW_param_1];
	ld.param.u32 	%r116, [_Z28optimized_parallel_evolutionPfS_S_jjffP17curandStateXORWOW_param_3];
	mov.u32 	%r1, %ntid.x;
	shl.b32 	%r118, %r1, 4;
	mov.u32 	%r119, shared_mem;
	add.s32 	%r2, %r119, %r118;
	mov.u32 	%r120, %ctaid.x;
	mov.u32 	%r3, %tid.x;
	mad.lo.s32 	%r4, %r120, %r1, %r3;
	setp.ge.u32 	%p1, %r4, %r116;
	@%p1 bra 	$L__BB10_2;
	cvta.to.global.u64 	%rd5, %rd2;
	mul.wide.s32 	%rd6, %r4, 4;
	add.s64 	%rd7, %rd5, %rd6;
	ld.global.f32 	%f74, [%rd7];
	shl.b32 	%r121, %r3, 2;
	add.s32 	%r122, %r2, %r121;
	st.shared.f32 	[%r122], %f74;
$L__BB10_2:
	barrier.sync 	0;
	shr.u32 	%r123, %r116, 1;
	setp.ge.u32 	%p2, %r4, %r123;
	@%p2 bra 	$L__BB10_27;
	ld.param.u64 	%rd26, [_Z28optimized_parallel_evolutionPfS_S_jjffP17curandStateXORWOW_param_7];
	cvta.to.global.u64 	%rd8, %rd26;
	mul.wide.u32 	%rd9, %r4, 48;
	add.s64 	%rd10, %rd8, %rd9;
	ld.global.v2.u32 	{%r321, %r125}, [%rd10];
	ld.global.v2.u32 	{%r289, %r308}, [%rd10+8];
	ld.global.v2.u32 	{%r320, %r337}, [%rd10+16];
	ld.global.v2.u32 	{%r335, %r11}, [%rd10+24];
	ld.global.f32 	%f240, [%rd10+32];
	ld.global.f64 	%fd1, [%rd10+40];
	shr.u32 	%r126, %r125, 2;
	xor.b32  	%r127, %r126, %r125;
	shl.b32 	%r128, %r337, 4;
	shl.b32 	%r129, %r127, 1;
	xor.b32  	%r130, %r128, %r129;
	xor.b32  	%r131, %r130, %r337;
	xor.b32  	%r343, %r131, %r127;
	add.s32 	%r132, %r321, %r343;
	add.s32 	%r133, %r132, 362437;
	rem.u32 	%r290, %r133, %r116;
	mov.b32 	%r288, 724874;
$L__BB10_4:
	mov.u32 	%r347, %r308;
	mov.u32 	%r308, %r320;
	mov.u32 	%r320, %r337;
	mov.u32 	%r337, %r343;
	shr.u32 	%r135, %r289, 2;
	xor.b32  	%r136, %r135, %r289;
	shl.b32 	%r137, %r337, 4;
	shl.b32 	%r138, %r136, 1;
	xor.b32  	%r139, %r137, %r138;
	xor.b32  	%r140, %r139, %r337;
	xor.b32  	%r343, %r140, %r136;
	add.s32 	%r321, %r288, %r321;
	add.s32 	%r141, %r343, %r321;
	rem.u32 	%r291, %r141, %r116;
	setp.eq.s32 	%p3, %r291, %r290;
	mov.b32 	%r288, 362437;
	mov.u32 	%r289, %r347;
	@%p3 bra 	$L__BB10_4;
	max.u32 	%r142, %r3, %r290;
	max.u32 	%r143, %r142, %r291;
	setp.ge.u32 	%p4, %r143, %r1;
	@%p4 bra 	$L__BB10_7;
	shl.b32 	%r144, %r291, 2;
	add.s32 	%r145, %r2, %r144;
	ld.shared.f32 	%f75, [%r145];
	shl.b32 	%r146, %r290, 2;
	add.s32 	%r147, %r2, %r146;
	ld.shared.f32 	%f76, [%r147];
	setp.gt.f32 	%p5, %f75, %f76;
	selp.b32 	%r25, %r291, %r290, %p5;
	selp.b32 	%r291, %r290, %r291, %p5;
	mov.u32 	%r290, %r25;
$L__BB10_7:
	ld.param.u32 	%r278, [_Z28optimized_parallel_evolutionPfS_S_jjffP17curandStateXORWOW_param_4];
	setp.eq.s32 	%p6, %r278, 0;
	@%p6 bra 	$L__BB10_26;
	ld.param.u32 	%r279, [_Z28optimized_parallel_evolutionPfS_S_jjffP17curandStateXORWOW_param_4];
	mul.lo.s32 	%r292, %r290, %r279;
	mul.lo.s32 	%r293, %r291, %r279;
	mul.lo.s32 	%r149, %r4, %r279;
	shl.b32 	%r294, %r149, 1;
	add.s32 	%r295, %r294, %r279;
	mov.b32 	%r296, 3;
	mov.u32 	%r319, %r337;
	mov.u32 	%r305, %r343;
$L__BB10_9:
	ld.param.u32 	%r280, [_Z28optimized_parallel_evolutionPfS_S_jjffP17curandStateXORWOW_param_4];
	setp.ge.u32 	%p7, %r296, %r280;
	@%p7 bra 	$L__BB10_11;
	ld.param.u64 	%rd24, [_Z28optimized_parallel_evolutionPfS_S_jjffP17curandStateXORWOW_param_0];
	cvta.to.global.u64 	%rd11, %rd24;
	mul.wide.u32 	%rd12, %r292, 4;
	add.s64 	%rd13, %rd11, %rd12;
	ld.global.v4.f32 	{%f225, %f224, %f223, %f222}, [%rd13];
	mul.wide.u32 	%rd14, %r293, 4;
	add.s64 	%rd15, %rd11, %rd14;
	ld.global.v4.f32 	{%f229, %f228, %f227, %f226}, [%rd15];
$L__BB10_11:
	ld.param.f32 	%f212, [_Z28optimized_parallel_evolutionPfS_S_jjffP17curandStateXORWOW_param_6];
	shr.u32 	%r150, %r347, 2;
	xor.b32  	%r151, %r150, %r347;
	shl.b32 	%r152, %r305, 4;
	shl.b32 	%r153, %r151, 1;
	xor.b32  	%r154, %r152, %r153;
	xor.b32  	%r155, %r154, %r305;
	xor.b32  	%r45, %r155, %r151;
	add.s32 	%r309, %r321, 362437;
	add.s32 	%r156, %r45, %r309;
	cvt.rn.f32.u32 	%f78, %r156;
	fma.rn.f32 	%f79, %f78, 0f2F800000, 0f2F000000;
	setp.geu.f32 	%p8, %f79, %f212;
	mov.u32 	%r337, %r45;
	mov.f32 	%f247, %f222;
	mov.f32 	%f248, %f223;
	mov.f32 	%f249, %f224;
	mov.f32 	%f250, %f225;
	mov.f32 	%f234, %f226;
	mov.f32 	%f235, %f227;
	mov.f32 	%f236, %f228;
	mov.f32 	%f237, %f229;
	@%p8 bra 	$L__BB10_13;
	shr.u32 	%r157, %r308, 2;
	xor.b32  	%r158, %r157, %r308;
	shl.b32 	%r159, %r45, 4;
	shl.b32 	%r160, %r158, 1;
	xor.b32  	%r161, %r160, %r159;
	xor.b32  	%r162, %r161, %r158;
	xor.b32  	%r47, %r162, %r45;
	add.s32 	%r163, %r321, %r47;
	add.s32 	%r164, %r163, 724874;
	cvt.rn.f32.u32 	%f80, %r164;
	fma.rn.f32 	%f81, %f80, 0f2F800000, 0f2F000000;
	setp.lt.f32 	%p9, %f81, 0f3F000000;
	selp.f32 	%f250, %f225, %f229, %p9;
	shr.u32 	%r165, %r320, 2;
	xor.b32  	%r166, %r165, %r320;
	shl.b32 	%r167, %r47, 4;
	shl.b32 	%r168, %r166, 1;
	xor.b32  	%r169, %r168, %r167;
	xor.b32  	%r170, %r169, %r166;
	xor.b32  	%r48, %r170, %r47;
	add.s32 	%r171, %r321, %r48;
	add.s32 	%r172, %r171, 1087311;
	cvt.rn.f32.u32 	%f82, %r172;
	fma.rn.f32 	%f83, %f82, 0f2F800000, 0f2F000000;
	setp.lt.f32 	%p10, %f83, 0f3F000000;
	selp.f32 	%f249, %f224, %f228, %p10;
	shr.u32 	%r173, %r319, 2;
	xor.b32  	%r174, %r173, %r319;
	shl.b32 	%r175, %r48, 4;
	shl.b32 	%r176, %r174, 1;
	xor.b32  	%r177, %r176, %r175;
	xor.b32  	%r178, %r177, %r174;
	xor.b32  	%r49, %r178, %r48;
	add.s32 	%r179, %r321, %r49;
	add.s32 	%r180, %r179, 1449748;
	cvt.rn.f32.u32 	%f84, %r180;
	fma.rn.f32 	%f85, %f84, 0f2F800000, 0f2F000000;
	setp.lt.f32 	%p11, %f85, 0f3F000000;
	selp.f32 	%f248, %f223, %f227, %p11;
	shr.u32 	%r181, %r305, 2;
	xor.b32  	%r182, %r181, %r305;
	shl.b32 	%r183, %r49, 4;
	shl.b32 	%r184, %r182, 1;
	xor.b32  	%r185, %r184, %r183;
	xor.b32  	%r186, %r185, %r182;
	xor.b32  	%r337, %r186, %r49;
	add.s32 	%r309, %r321, 1812185;
	add.s32 	%r187, %r337, %r309;
	cvt.rn.f32.u32 	%f86, %r187;
	fma.rn.f32 	%f87, %f86, 0f2F800000, 0f2F000000;
	setp.lt.f32 	%p12, %f87, 0f3F000000;
	selp.f32 	%f247, %f222, %f226, %p12;
	setp.eq.f32 	%p13, %f250, %f225;
	selp.f32 	%f237, %f229, %f225, %p13;
	setp.eq.f32 	%p14, %f249, %f224;
	selp.f32 	%f236, %f228, %f224, %p14;
	setp.eq.f32 	%p15, %f248, %f223;
	selp.f32 	%f235, %f227, %f223, %p15;
	setp.eq.f32 	%p16, %f247, %f222;
	selp.f32 	%f234, %f226, %f222, %p16;
	mov.u32 	%r305, %r49;
	mov.u32 	%r319, %r48;
	mov.u32 	%r320, %r47;
	mov.u32 	%r308, %r45;
$L__BB10_13:
	ld.param.f32 	%f211, [_Z28optimized_parallel_evolutionPfS_S_jjffP17curandStateXORWOW_param_5];
	shr.u32 	%r188, %r308, 2;
	xor.b32  	%r189, %r188, %r308;
	shl.b32 	%r190, %r337, 4;
	shl.b32 	%r191, %r189, 1;
	xor.b32  	%r192, %r190, %r191;
	xor.b32  	%r193, %r192, %r337;
	xor.b32  	%r343, %r193, %r189;
	add.s32 	%r321, %r309, 362437;
	add.s32 	%r194, %r343, %r321;
	cvt.rn.f32.u32 	%f88, %r194;
	fma.rn.f32 	%f89, %f88, 0f2F800000, 0f2F000000;
	setp.geu.f32 	%p17, %f89, %f211;
	@%p17 bra 	$L__BB10_23;
	setp.eq.s32 	%p18, %r335, 1;
	mov.u32 	%r310, %r343;
	mov.u32 	%r311, %r337;
	mov.u32 	%r312, %r305;
	mov.f32 	%f239, %f240;
	@%p18 bra 	$L__BB10_16;
	shr.u32 	%r195, %r320, 2;
	xor.b32  	%r196, %r195, %r320;
	shl.b32 	%r197, %r343, 4;
	shl.b32 	%r198, %r196, 1;
	xor.b32  	%r199, %r198, %r197;
	xor.b32  	%r200, %r199, %r196;
	xor.b32  	%r311, %r200, %r343;
	add.s32 	%r201, %r309, %r311;
	add.s32 	%r202, %r201, 724874;
	shr.u32 	%r203, %r319, 2;
	xor.b32  	%r204, %r203, %r319;
	shl.b32 	%r205, %r311, 4;
	shl.b32 	%r206, %r204, 1;
	xor.b32  	%r207, %r206, %r205;
	xor.b32  	%r208, %r207, %r204;
	xor.b32  	%r310, %r208, %r311;
	add.s32 	%r321, %r309, 1087311;
	add.s32 	%r209, %r310, %r321;
	cvt.rn.f32.u32 	%f90, %r202;
	fma.rn.f32 	%f91, %f90, 0f2F800000, 0f2F000000;
	cvt.rn.f32.u32 	%f92, %r209;
	fma.rn.f32 	%f93, %f92, 0f30C90FDB, 0f30490FDB;
	setp.lt.f32 	%p19, %f91, 0f00800000;
	mul.f32 	%f94, %f91, 0f4B000000;
	selp.f32 	%f95, %f94, %f91, %p19;
	selp.f32 	%f96, 0fC1B80000, 0f00000000, %p19;
	mov.b32 	%r210, %f95;
	add.s32 	%r211, %r210, -1059760811;
	and.b32  	%r212, %r211, -8388608;
	sub.s32 	%r213, %r210, %r212;
	mov.b32 	%f97, %r213;
	cvt.rn.f32.s32 	%f98, %r212;
	fma.rn.f32 	%f99, %f98, 0f34000000, %f96;
	add.f32 	%f100, %f97, 0fBF800000;
	fma.rn.f32 	%f101, %f100, 0fBE055027, 0f3E1039F6;
	fma.rn.f32 	%f102, %f101, %f100, 0fBDF8CDCC;
	fma.rn.f32 	%f103, %f102, %f100, 0f3E0F2955;
	fma.rn.f32 	%f104, %f103, %f100, 0fBE2AD8B9;
	fma.rn.f32 	%f105, %f104, %f100, 0f3E4CED0B;
	fma.rn.f32 	%f106, %f105, %f100, 0fBE7FFF22;
	fma.rn.f32 	%f107, %f106, %f100, 0f3EAAAA78;
	fma.rn.f32 	%f108, %f107, %f100, 0fBF000000;
	mul.f32 	%f109, %f100, %f108;
	fma.rn.f32 	%f110, %f109, %f100, %f100;
	fma.rn.f32 	%f111, %f99, 0f3F317218, %f110;
	setp.gt.u32 	%p20, %r210, 2139095039;
	fma.rn.f32 	%f112, %f95, 0f7F800000, 0f7F800000;
	selp.f32 	%f113, %f112, %f111, %p20;
	setp.eq.f32 	%p21, %f95, 0f00000000;
	mul.f32 	%f114, %f113, 0fC0000000;
	selp.f32 	%f115, 0f7F800000, %f114, %p21;
	sqrt.rn.f32 	%f116, %f115;
	sin.approx.f32 	%f117, %f93;
	cos.approx.f32 	%f118, %f93;
	mul.f32 	%f239, %f116, %f117;
	mul.f32 	%f240, %f116, %f118;
	mov.u32 	%r312, %r343;
	mov.u32 	%r319, %r337;
	mov.u32 	%r320, %r305;
$L__BB10_16:
	setp.ne.s32 	%p22, %r335, 1;
	fma.rn.f32 	%f47, %f239, 0f3DCCCCCD, %f250;
	mov.u32 	%r316, %r310;
	mov.u32 	%r317, %r311;
	mov.u32 	%r318, %r312;
	mov.f32 	%f241, %f240;
	@%p22 bra 	$L__BB10_18;
	shr.u32 	%r214, %r320, 2;
	xor.b32  	%r215, %r214, %r320;
	shl.b32 	%r216, %r310, 4;
	shl.b32 	%r217, %r215, 1;
	xor.b32  	%r218, %r216, %r217;
	xor.b32  	%r219, %r218, %r310;
	xor.b32  	%r317, %r219, %r215;
	add.s32 	%r220, %r321, %r317;
	add.s32 	%r221, %r220, 362437;
	shr.u32 	%r222, %r319, 2;
	xor.b32  	%r223, %r222, %r319;
	shl.b32 	%r224, %r317, 4;
	shl.b32 	%r225, %r223, 1;
	xor.b32  	%r226, %r225, %r224;
	xor.b32  	%r227, %r226, %r223;
	xor.b32  	%r316, %r227, %r317;
	add.s32 	%r321, %r321, 724874;
	add.s32 	%r228, %r316, %r321;
	cvt.rn.f32.u32 	%f119, %r221;
	fma.rn.f32 	%f120, %f119, 0f2F800000, 0f2F000000;
	cvt.rn.f32.u32 	%f121, %r228;
	fma.rn.f32 	%f122, %f121, 0f30C90FDB, 0f30490FDB;
	setp.lt.f32 	%p23, %f120, 0f00800000;
	mul.f32 	%f123, %f120, 0f4B000000;
	selp.f32 	%f124, %f123, %f120, %p23;
	selp.f32 	%f125, 0fC1B80000, 0f00000000, %p23;
	mov.b32 	%r229, %f124;
	add.s32 	%r230, %r229, -1059760811;
	and.b32  	%r231, %r230, -8388608;
	sub.s32 	%r232, %r229, %r231;
	mov.b32 	%f126, %r232;
	cvt.rn.f32.s32 	%f127, %r231;
	fma.rn.f32 	%f128, %f127, 0f34000000, %f125;
	add.f32 	%f129, %f126, 0fBF800000;
	fma.rn.f32 	%f130, %f129, 0fBE055027, 0f3E1039F6;
	fma.rn.f32 	%f131, %f130, %f129, 0fBDF8CDCC;
	fma.rn.f32 	%f132, %f131, %f129, 0f3E0F2955;
	fma.rn.f32 	%f133, %f132, %f129, 0fBE2AD8B9;
	fma.rn.f32 	%f134, %f133, %f129, 0f3E4CED0B;
	fma.rn.f32 	%f135, %f134, %f129, 0fBE7FFF22;
	fma.rn.f32 	%f136, %f135, %f129, 0f3EAAAA78;
	fma.rn.f32 	%f137, %f136, %f129, 0fBF000000;
	mul.f32 	%f138, %f129, %f137;
	fma.rn.f32 	%f139, %f138, %f129, %f129;
	fma.rn.f32 	%f140, %f128, 0f3F317218, %f139;
	setp.gt.u32 	%p24, %r229, 2139095039;
	fma.rn.f32 	%f141, %f124, 0f7F800000, 0f7F800000;
	selp.f32 	%f142, %f141, %f140, %p24;
	setp.eq.f32 	%p25, %f124, 0f00000000;
	mul.f32 	%f143, %f142, 0fC0000000;
	selp.f32 	%f144, 0f7F800000, %f143, %p25;
	sqrt.rn.f32 	%f145, %f144;
	sin.approx.f32 	%f146, %f122;
	cos.approx.f32 	%f147, %f122;
	mul.f32 	%f241, %f145, %f146;
	mul.f32 	%f240, %f145, %f147;
	mov.u32 	%r318, %r310;
	mov.u32 	%r319, %r311;
	mov.u32 	%r320, %r312;
$L__BB10_18:
	fma.rn.f32 	%f52, %f241, 0f3DCCCCCD, %f249;
	mov.u32 	%r322, %r316;
	mov.u32 	%r323, %r317;
	mov.u32 	%r324, %r318;
	mov.f32 	%f243, %f240;
	@%p18 bra 	$L__BB10_20;
	shr.u32 	%r233, %r320, 2;
	xor.b32  	%r234, %r233, %r320;
	shl.b32 	%r235, %r316, 4;
	shl.b32 	%r236, %r234, 1;
	xor.b32  	%r237, %r235, %r236;
	xor.b32  	%r238, %r237, %r316;
	xor.b32  	%r323, %r238, %r234;
	add.s32 	%r239, %r321, %r323;
	add.s32 	%r240, %r239, 362437;
	shr.u32 	%r241, %r319, 2;
	xor.b32  	%r242, %r241, %r319;
	shl.b32 	%r243, %r323, 4;
	shl.b32 	%r244, %r242, 1;
	xor.b32  	%r245, %r244, %r243;
	xor.b32  	%r246, %r245, %r242;
	xor.b32  	%r322, %r246, %r323;
	add.s32 	%r321, %r321, 724874;
	add.s32 	%r247, %r322, %r321;
	cvt.rn.f32.u32 	%f148, %r240;
	fma.rn.f32 	%f149, %f148, 0f2F800000, 0f2F000000;
	cvt.rn.f32.u32 	%f150, %r247;
	fma.rn.f32 	%f151, %f150, 0f30C90FDB, 0f30490FDB;
	setp.lt.f32 	%p27, %f149, 0f00800000;
	mul.f32 	%f152, %f149, 0f4B000000;
	selp.f32 	%f153, %f152, %f149, %p27;
	selp.f32 	%f154, 0fC1B80000, 0f00000000, %p27;
	mov.b32 	%r248, %f153;
	add.s32 	%r249, %r248, -1059760811;
	and.b32  	%r250, %r249, -8388608;
	sub.s32 	%r251, %r248, %r250;
	mov.b32 	%f155, %r251;
	cvt.rn.f32.s32 	%f156, %r250;
	fma.rn.f32 	%f157, %f156, 0f34000000, %f154;
	add.f32 	%f158, %f155, 0fBF800000;
	fma.rn.f32 	%f159, %f158, 0fBE055027, 0f3E1039F6;
	fma.rn.f32 	%f160, %f159, %f158, 0fBDF8CDCC;
	fma.rn.f32 	%f161, %f160, %f158, 0f3E0F2955;
	fma.rn.f32 	%f162, %f161, %f158, 0fBE2AD8B9;
	fma.rn.f32 	%f163, %f162, %f158, 0f3E4CED0B;
	fma.rn.f32 	%f164, %f163, %f158, 0fBE7FFF22;
	fma.rn.f32 	%f165, %f164, %f158, 0f3EAAAA78;
	fma.rn.f32 	%f166, %f165, %f158, 0fBF000000;
	mul.f32 	%f167, %f158, %f166;
	fma.rn.f32 	%f168, %f167, %f158, %f158;
	fma.rn.f32 	%f169, %f157, 0f3F317218, %f168;
	setp.gt.u32 	%p28, %r248, 2139095039;
	fma.rn.f32 	%f170, %f153, 0f7F800000, 0f7F800000;
	selp.f32 	%f171, %f170, %f169, %p28;
	setp.eq.f32 	%p29, %f153, 0f00000000;
	mul.f32 	%f172, %f171, 0fC0000000;
	selp.f32 	%f173, 0f7F800000, %f172, %p29;
	sqrt.rn.f32 	%f174, %f173;
	sin.approx.f32 	%f175, %f151;
	cos.approx.f32 	%f176, %f151;
	mul.f32 	%f243, %f174, %f175;
	mul.f32 	%f240, %f174, %f176;
	mov.u32 	%r324, %r316;
	mov.u32 	%r319, %r317;
	mov.u32 	%r320, %r318;
$L__BB10_20:
	fma.rn.f32 	%f57, %f243, 0f3DCCCCCD, %f248;
	mov.b32 	%r335, 0;
	mov.u32 	%r343, %r322;
	mov.u32 	%r337, %r323;
	mov.u32 	%r305, %r324;
	mov.f32 	%f245, %f240;
	@%p22 bra 	$L__BB10_22;
	shr.u32 	%r254, %r320, 2;
	xor.b32  	%r255, %r254, %r320;
	shl.b32 	%r256, %r322, 4;
	shl.b32 	%r257, %r255, 1;
	xor.b32  	%r258, %r256, %r257;
	xor.b32  	%r259, %r258, %r322;
	xor.b32  	%r337, %r259, %r255;
	add.s32 	%r260, %r321, %r337;
	add.s32 	%r261, %r260, 362437;
	shr.u32 	%r262, %r319, 2;
	xor.b32  	%r263, %r262, %r319;
	shl.b32 	%r264, %r337, 4;
	shl.b32 	%r265, %r263, 1;
	xor.b32  	%r266, %r265, %r264;
	xor.b32  	%r267, %r266, %r263;
	xor.b32  	%r343, %r267, %r337;
	add.s32 	%r321, %r321, 724874;
	add.s32 	%r268, %r343, %r321;
	cvt.rn.f32.u32 	%f177, %r261;
	fma.rn.f32 	%f178, %f177, 0f2F800000, 0f2F000000;
	cvt.rn.f32.u32 	%f179, %r268;
	fma.rn.f32 	%f180, %f179, 0f30C90FDB, 0f30490FDB;
	setp.lt.f32 	%p31, %f178, 0f00800000;
	mul.f32 	%f181, %f178, 0f4B000000;
	selp.f32 	%f182, %f181, %f178, %p31;
	selp.f32 	%f183, 0fC1B80000, 0f00000000, %p31;
	mov.b32 	%r269, %f182;
	add.s32 	%r270, %r269, -1059760811;
	and.b32  	%r271, %r270, -8388608;
	sub.s32 	%r272, %r269, %r271;
	mov.b32 	%f184, %r272;
	cvt.rn.f32.s32 	%f185, %r271;
	fma.rn.f32 	%f186, %f185, 0f34000000, %f183;
	add.f32 	%f187, %f184, 0fBF800000;
	fma.rn.f32 	%f188, %f187, 0fBE055027, 0f3E1039F6;
	fma.rn.f32 	%f189, %f188, %f187, 0fBDF8CDCC;
	fma.rn.f32 	%f190, %f189, %f187, 0f3E0F2955;
	fma.rn.f32 	%f191, %f190, %f187, 0fBE2AD8B9;
	fma.rn.f32 	%f192, %f191, %f187, 0f3E4CED0B;
	fma.rn.f32 	%f193, %f192, %f187, 0fBE7FFF22;
	fma.rn.f32 	%f194, %f193, %f187, 0f3EAAAA78;
	fma.rn.f32 	%f195, %f194, %f187, 0fBF000000;
	mul.f32 	%f196, %f187, %f195;
	fma.rn.f32 	%f197, %f196, %f187, %f187;
	fma.rn.f32 	%f198, %f186, 0f3F317218, %f197;
	setp.gt.u32 	%p32, %r269, 2139095039;
	fma.rn.f32 	%f199, %f182, 0f7F800000, 0f7F800000;
	selp.f32 	%f200, %f199, %f198, %p32;
	setp.eq.f32 	%p33, %f182, 0f00000000;
	mul.f32 	%f201, %f200, 0fC0000000;
	selp.f32 	%f202, 0f7F800000, %f201, %p33;
	sqrt.rn.f32 	%f203, %f202;
	sin.approx.f32 	%f204, %f180;
	cos.approx.f32 	%f205, %f180;
	mul.f32 	%f245, %f203, %f204;
	mul.f32 	%f240, %f203, %f205;
	mov.b32 	%r335, 1;
	mov.u32 	%r305, %r322;
	mov.u32 	%r319, %r323;
	mov.u32 	%r320, %r324;
$L__BB10_22:
	fma.rn.f32 	%f206, %f245, 0f3DCCCCCD, %f247;
	min.f32 	%f207, %f47, 0f3F800000;
	max.f32 	%f250, %f207, 0fBF800000;
	min.f32 	%f208, %f52, 0f3F800000;
	max.f32 	%f249, %f208, 0fBF800000;
	min.f32 	%f209, %f57, 0f3F800000;
	max.f32 	%f248, %f209, 0fBF800000;
	min.f32 	%f210, %f206, 0f3F800000;
	max.f32 	%f247, %f210, 0fBF800000;
$L__BB10_23:
	mov.u32 	%r347, %r320;
	mov.u32 	%r308, %r319;
	mov.u32 	%r320, %r305;
	ld.param.u32 	%r281, [_Z28optimized_parallel_evolutionPfS_S_jjffP17curandStateXORWOW_param_4];
	setp.ge.u32 	%p34, %r296, %r281;
	@%p34 bra 	$L__BB10_25;
	ld.param.u64 	%rd25, [_Z28optimized_parallel_evolutionPfS_S_jjffP17curandStateXORWOW_param_2];
	cvta.to.global.u64 	%rd16, %rd25;
	mul.wide.u32 	%rd17, %r294, 4;
	add.s64 	%rd18, %rd16, %rd17;
	st.global.v4.f32 	[%rd18], {%f250, %f249, %f248, %f247};
	mul.wide.u32 	%rd19, %r295, 4;
	add.s64 	%rd20, %rd16, %rd19;
	st.global.v4.f32 	[%rd20], {%f237, %f236, %f235, %f234};
$L__BB10_25:
	ld.param.u32 	%r282, [_Z28optimized_parallel_evolutionPfS_S_jjffP17curandStateXORWOW_param_4];
	add.s32 	%r104, %r296, 4;
	add.s32 	%r273, %r296, 1;
	add.s32 	%r295, %r295, 4;
	add.s32 	%r294, %r294, 4;
	add.s32 	%r293, %r293, 4;
	add.s32 	%r292, %r292, 4;
	setp.lt.u32 	%p35, %r273, %r282;
	mov.u32 	%r296, %r104;
	mov.u32 	%r319, %r337;
	mov.u32 	%r305, %r343;
	@%p35 bra 	$L__BB10_9;
$L__BB10_26:
	ld.param.u64 	%rd27, [_Z28optimized_parallel_evolutionPfS_S_jjffP17curandStateXORWOW_param_7];
	cvta.to.global.u64 	%rd21, %rd27;
	mov.u32 	%r274, %ctaid.x;
	mov.u32 	%r275, %ntid.x;
	mov.u32 	%r276, %tid.x;
	mad.lo.s32 	%r277, %r274, %r275, %r276;
	mul.wide.u32 	%rd22, %r277, 48;
	add.s64 	%rd23, %rd21, %rd22;
	st.global.v2.u32 	[%rd23], {%r321, %r347};
	st.global.v2.u32 	[%rd23+8], {%r308, %r320};
	st.global.v2.u32 	[%rd23+16], {%r337, %r343};
	st.global.v2.u32 	[%rd23+24], {%r335, %r11};
	st.global.f32 	[%rd23+32], %f240;
	st.global.f64 	[%rd23+40], %fd1;
$L__BB10_27:
	ret;

}


// ===== COMPILED SASS (sm_100) =====

	.target	sm_100

	.elftype	@"ET_EXEC"


//--------------------- .note.nv.tkinfo           --------------------------
	.section	.note.nv.tkinfo,"",@"SHT_NOTE"
	.sectionflags	@"SHF_NOTE_NV_TKINFO"
	.tkinfo
        /*0018*/ 	.word	0x00000002
        /*0030*/ 	.string	""
        /*0030*/ 	.string	"ptxas"
        /*0030*/ 	.string	"Cuda compilation tools, release 13.0, V13.0.88"
        /*0030*/ 	.string	"Build cuda_13.0.r13.0/compiler.36424714_0"
        /*0030*/ 	.string	"-arch sm_100 -m 64 "



//--------------------- .note.nv.cuinfo           --------------------------
	.section	.note.nv.cuinfo,"",@"SHT_NOTE"
	.sectionflags	@"SHF_NOTE_NV_CUINFO"
        /*0018*/ 	.short	0x0002
        /*001a*/ 	.short	0x0064
        /*001c*/ 	.short	0x0082
	.zero		2


//--------------------- .nv.info                  --------------------------
	.section	.nv.info,"",@"SHT_CUDA_INFO"
	.align	4


	//----- nvinfo : EIATTR_REGCOUNT
	.align		4
        /*0000*/ 	.byte	0x04, 0x2f
        /*0002*/ 	.short	(.L_10 - .L_9)
	.align		4
.L_9:
        /*0004*/ 	.word	index@(setup_curand_states)
        /*0008*/ 	.word	0x0000001f


	//----- nvinfo : EIATTR_FRAME_SIZE
	.align		4
.L_10:
        /*000c*/ 	.byte	0x04, 0x11
        /*000e*/ 	.short	(.L_12 - .L_11)
	.align		4
.L_11:
        /*0010*/ 	.word	index@(setup_curand_states)
        /*0014*/ 	.word	0x00000000


	//----- nvinfo : EIATTR_REGCOUNT
	.align		4
.L_12:
        /*0018*/ 	.byte	0x04, 0x2f
        /*001a*/ 	.short	(.L_14 - .L_13)
	.align		4
.L_13:
        /*001c*/ 	.word	index@(random_init_kernel)
        /*0020*/ 	.word	0x0000001a


	//----- nvinfo : EIATTR_FRAME_SIZE
	.align		4
.L_14:
        /*0024*/ 	.byte	0x04, 0x11
        /*0026*/ 	.short	(.L_16 - .L_15)
	.align		4
.L_15:
        /*0028*/ 	.word	index@(random_init_kernel)
        /*002c*/ 	.word	0x00000000


	//----- nvinfo : EIATTR_REGCOUNT
	.align		4
.L_16:
        /*0030*/ 	.byte	0x04, 0x2f
        /*0032*/ 	.short	(.L_18 - .L_17)
	.align		4
.L_17:
        /*0034*/ 	.word	index@(find_best_fitness_kernel)
        /*0038*/ 	.word	0x0000000a


	//----- nvinfo : EIATTR_FRAME_SIZE
	.align		4
.L_18:
        /*003c*/ 	.byte	0x04, 0x11
        /*003e*/ 	.short	(.L_20 - .L_19)
	.align		4
.L_19:
        /*0040*/ 	.word	index@(find_best_fitness_kernel)
        /*0044*/ 	.word	0x00000000


	//----- nvinfo : EIATTR_REGCOUNT
	.align		4
.L_20:
        /*0048*/ 	.byte	0x04, 0x2f
        /*004a*/ 	.short	(.L_22 - .L_21)
	.align		4
.L_21:
        /*004c*/ 	.word	index@(compute_average_fitness_kernel)
        /*0050*/ 	.word	0x0000000e


	//----- nvinfo : EIATTR_FRAME_SIZE
	.align		4
.L_22:
        /*0054*/ 	.byte	0x04, 0x11
        /*0056*/ 	.short	(.L_24 - .L_23)
	.align		4
.L_23:
        /*0058*/ 	.word	index@(compute_average_fitness_kernel)
        /*005c*/ 	.word	0x00000000


	//----- nvinfo : EIATTR_REGCOUNT
	.align		4
.L_24:
        /*0060*/ 	.byte	0x04, 0x2f
        /*0062*/ 	.short	(.L_26 - .L_25)
	.align		4
.L_25:
        /*0064*/ 	.word	index@(compute_diversity_kernel)
        /*0068*/ 	.word	0x00000020


	//----- nvinfo : EIATTR_FRAME_SIZE
	.align		4
.L_26:
        /*006c*/ 	.byte	0x04, 0x11
        /*006e*/ 	.short	(.L_28 - .L_27)
	.align		4
.L_27:
        /*0070*/ 	.word	index@($__internal_2_$__cuda_sm20_sqrt_rn_f32_slowpath)
        /*0074*/ 	.word	0x00000000


	//----- nvinfo : EIATTR_FRAME_SIZE
	.align		4
.L_28:
        /*0078*/ 	.byte	0x04, 0x11
        /*007a*/ 	.short	(.L_30 - .L_29)
	.align		4
.L_29:
        /*007c*/ 	.word	index@(compute_diversity_kernel)
        /*0080*/ 	.word	0x00000000


	//----- nvinfo : EIATTR_REGCOUNT
	.align		4
.L_30:
        /*0084*/ 	.byte	0x04, 0x2f
        /*0086*/ 	.short	(.L_32 - .L_31)
	.align		4
.L_31:
        /*0088*/ 	.word	index@(mutation_kernel)
        /*008c*/ 	.word	0x00000018


	//----- nvinfo : EIATTR_FRAME_SIZE
	.align		4
.L_32:
        /*0090*/ 	.byte	0x04, 0x11
        /*0092*/ 	.short	(.L_34 - .L_33)
	.align		4
.L_33:
        /*0094*/ 	.word	index@($__internal_1_$__cuda_sm20_sqrt_rn_f32_slowpath)
        /*0098*/ 	.word	0x00000000


	//----- nvinfo : EIATTR_FRAME_SIZE
	.align		4
.L_34:
        /*009c*/ 	.byte	0x04, 0x11
        /*009e*/ 	.short	(.L_36 - .L_35)
	.align		4
.L_35:
        /*00a0*/ 	.word	index@(mutation_kernel)
        /*00a4*/ 	.word	0x00000000


	//----- nvinfo : EIATTR_REGCOUNT
	.align		4
.L_36:
        /*00a8*/ 	.byte	0x04, 0x2f
        /*00aa*/ 	.short	(.L_38 - .L_37)
	.align		4
.L_37:
        /*00ac*/ 	.word	index@(fitness_evaluation_kernel)
        /*00b0*/ 	.word	0x00000020


	//----- nvinfo : EIATTR_FRAME_SIZE
	.align		4
.L_38:
        /*00b4*/ 	.byte	0x04, 0x11
        /*00b6*/ 	.short	(.L_40 - .L_39)
	.align		4
.L_39:
        /*00b8*/ 	.word	index@(fitness_evaluation_kernel)
        /*00bc*/ 	.word	0x00000000


	//----- nvinfo : EIATTR_REGCOUNT
	.align		4
.L_40:
        /*00c0*/ 	.byte	0x04, 0x2f
        /*00c2*/ 	.short	(.L_42 - .L_41)
	.align		4
.L_41:
        /*00c4*/ 	.word	index@(tournament_selection_kernel)
        /*00c8*/ 	.word	0x00000020


	//----- nvinfo : EIATTR_FRAME_SIZE
	.align		4
.L_42:
        /*00cc*/ 	.byte	0x04, 0x11
        /*00ce*/ 	.short	(.L_44 - .L_43)
	.align		4
.L_43:
        /*00d0*/ 	.word	index@(tournament_selection_kernel)
        /*00d4*/ 	.word	0x00000000


	//----- nvinfo : EIATTR_REGCOUNT
	.align		4
.L_44:
        /*00d8*/ 	.byte	0x04, 0x2f
        /*00da*/ 	.short	(.L_46 - .L_45)
	.align		4
.L_45:
        /*00dc*/ 	.word	index@(crossover_kernel)
        /*00e0*/ 	.word	0x0000001a


	//----- nvinfo : EIATTR_FRAME_SIZE
	.align		4
.L_46:
        /*00e4*/ 	.byte	0x04, 0x11
        /*00e6*/ 	.short	(.L_48 - .L_47)
	.align		4
.L_47:
        /*00e8*/ 	.word	index@(crossover_kernel)
        /*00ec*/ 	.word	0x00000000


	//----- nvinfo : EIATTR_REGCOUNT
	.align		4
.L_48:
        /*00f0*/ 	.byte	0x04, 0x2f
        /*00f2*/ 	.short	(.L_50 - .L_49)
	.align		4
.L_49:
        /*00f4*/ 	.word	index@(_Z24tensor_core_fitness_evalPK6__halfS1_Pfjjj)
        /*00f8*/ 	.word	0x00000006


	//----- nvinfo : EIATTR_FRAME_SIZE
	.align		4
.L_50:
        /*00fc*/ 	.byte	0x04, 0x11
        /*00fe*/ 	.short	(.L_52 - .L_51)
	.align		4
.L_51:
        /*0100*/ 	.word	index@(_Z24tensor_core_fitness_evalPK6__halfS1_Pfjjj)
        /*0104*/ 	.word	0x00000000


	//----- nvinfo : EIATTR_REGCOUNT
	.align		4
.L_52:
        /*0108*/ 	.byte	0x04, 0x2f
        /*010a*/ 	.short	(.L_54 - .L_53)
	.align		4
.L_53:
        /*010c*/ 	.word	index@(_Z28optimized_parallel_evolutionPfS_S_jjffP17curandStateXORWOW)
        /*0110*/ 	.word	0x00000028


	//----- nvinfo : EIATTR_FRAME_SIZE
	.align		4
.L_54:
        /*0114*/ 	.byte	0x04, 0x11
        /*0116*/ 	.short	(.L_56 - .L_55)
	.align		4
.L_55:
        /*0118*/ 	.word	index@($__internal_0_$__cuda_sm20_sqrt_rn_f32_slowpath)
        /*011c*/ 	.word	0x00000000


	//----- nvinfo : EIATTR_FRAME_SIZE
	.align		4
.L_56:
        /*0120*/ 	.byte	0x04, 0x11
        /*0122*/ 	.short	(.L_58 - .L_57)
	.align		4
.L_57:
        /*0124*/ 	.word	index@(_Z28optimized_parallel_evolutionPfS_S_jjffP17curandStateXORWOW)
        /*0128*/ 	.word	0x00000000


	//----- nvinfo : EIATTR_MIN_STACK_SIZE
	.align		4
.L_58:
        /*012c*/ 	.byte	0x04, 0x12
        /*012e*/ 	.short	(.L_60 - .L_59)
	.align		4
.L_59:
        /*0130*/ 	.word	index@(_Z28optimized_parallel_evolutionPfS_S_jjffP17curandStateXORWOW)
        /*0134*/ 	.word	0x00000000


	//----- nvinfo : EIATTR_MIN_STACK_SIZE
	.align		4
.L_60:
        /*0138*/ 	.byte	0x04, 0x12
        /*013a*/ 	.short	(.L_62 - .L_61)
	.align		4
.L_61:
        /*013c*/ 	.word	index@(_Z24tensor_core_fitness_evalPK6__halfS1_Pfjjj)
        /*0140*/ 	.word	0x00000000


	//----- nvinfo : EIATTR_MIN_STACK_SIZE
	.align		4
.L_62:
        /*0144*/ 	.byte	0x04, 0x12
        /*0146*/ 	.short	(.L_64 - .L_63)
	.align		4
.L_63:
        /*0148*/ 	.word	index@(crossover_kernel)
        /*014c*/ 	.word	0x00000000


	//----- nvinfo : EIATTR_MIN_STACK_SIZE
	.align		4
.L_64:
        /*0150*/ 	.byte	0x04, 0x12
        /*0152*/ 	.short	(.L_66 - .L_65)
	.align		4
.L_65:
        /*0154*/ 	.word	index@(tournament_selection_kernel)
        /*0158*/ 	.word	0x00000000


	//----- nvinfo : EIATTR_MIN_STACK_SIZE
	.align		4
.L_66:
        /*015c*/ 	.byte	0x04, 0x12
        /*015e*/ 	.short	(.L_68 - .L_67)
	.align		4
.L_67:
        /*0160*/ 	.word	index@(fitness_evaluation_kernel)
        /*0164*/ 	.word	0x00000000


	//----- nvinfo : EIATTR_MIN_STACK_SIZE
	.align		4
.L_68:
        /*0168*/ 	.byte	0x04, 0x12
        /*016a*/ 	.short	(.L_70 - .L_69)
	.align		4
.L_69:
        /*016c*/ 	.word	index@(mutation_kernel)
        /*0170*/ 	.word	0x00000000


	//----- nvinfo : EIATTR_MIN_STACK_SIZE
	.align		4
.L_70:
        /*0174*/ 	.byte	0x04, 0x12
        /*0176*/ 	.short	(.L_72 - .L_71)
	.align		4
.L_71:
        /*0178*/ 	.word	index@(compute_diversity_kernel)
        /*017c*/ 	.word	0x00000000


	//----- nvinfo : EIATTR_MIN_STACK_SIZE
	.align		4
.L_72:
        /*0180*/ 	.byte	0x04, 0x12
        /*0182*/ 	.short	(.L_74 - .L_73)
	.align		4
.L_73:
        /*0184*/ 	.word	index@(compute_average_fitness_kernel)
        /*0188*/ 	.word	0x00000000


	//----- nvinfo : EIATTR_MIN_STACK_SIZE
	.align		4
.L_74:
        /*018c*/ 	.byte	0x04, 0x12
        /*018e*/ 	.short	(.L_76 - .L_75)
	.align		4
.L_75:
        /*0190*/ 	.word	index@(find_best_fitness_kernel)
        /*0194*/ 	.word	0x00000000


	//----- nvinfo : EIATTR_MIN_STACK_SIZE
	.align		4
.L_76:
        /*0198*/ 	.byte	0x04, 0x12
        /*019a*/ 	.short	(.L_78 - .L_77)
	.align		4
.L_77:
        /*019c*/ 	.word	index@(random_init_kernel)
        /*01a0*/ 	.word	0x00000000


	//----- nvinfo : EIATTR_MIN_STACK_SIZE
	.align		4
.L_78:
        /*01a4*/ 	.byte	0x04, 0x12
        /*01a6*/ 	.short	(.L_80 - .L_79)
	.align		4
.L_79:
        /*01a8*/ 	.word	index@(setup_curand_states)
        /*01ac*/ 	.word	0x00000000
.L_80:


//--------------------- .nv.compat                --------------------------
	.section	.nv.compat,"",@"SHT_CUDA_COMPAT_INFO"
	.align	4
        /*0000*/ 	.byte	0x02, 0x09, 0x00, 0x00, 0x02, 0x02, 0x01, 0x00, 0x02, 0x05, 0x05, 0x00, 0x03, 0x07, 0x01, 0x01
        /*0010*/ 	.byte	0x02, 0x03, 0x00, 0x00, 0x02, 0x06, 0x01, 0x00, 0x04, 0x0b, 0x08, 0x00, 0x01, 0x00, 0x00, 0x00
        /*0020*/ 	.byte	0x00, 0x00, 0x00, 0x00


//--------------------- .nv.info._Z28optimized_parallel_evolutionPfS_S_jjffP17curandStateXORWOW --------------------------
	.section	.nv.info._Z28optimized_parallel_evolutionPfS_S_jjffP17curandStateXORWOW,"",@"SHT_CUDA_INFO"
	.sectionflags	@""
	.align	4


	//----- nvinfo : EIATTR_CUDA_API_VERSION
	.align		4
        /*0000*/ 	.byte	0x04, 0x37
        /*0002*/ 	.short	(.L_82 - .L_81)
.L_81:
        /*0004*/ 	.word	0x00000082


	//----- nvinfo : EIATTR_KPARAM_INFO
	.align		4
.L_82:
        /*0008*/ 	.byte	0x04, 0x17
        /*000a*/ 	.short	(.L_84 - .L_83)
.L_83:
        /*000c*/ 	.word	0x00000000
        /*0010*/ 	.short	0x0007
        /*0012*/ 	.short	0x0028
        /*0014*/ 	.byte	0x00, 0xf5, 0x21, 0x00


	//----- nvinfo : EIATTR_KPARAM_INFO
	.align		4
.L_84:
        /*0018*/ 	.byte	0x04, 0x17
        /*001a*/ 	.short	(.L_86 - .L_85)
.L_85:
        /*001c*/ 	.word	0x00000000
        /*0020*/ 	.short	0x0006
        /*0022*/ 	.short	0x0024
        /*0024*/ 	.byte	0x00, 0xf0, 0x11, 0x00


	//----- nvinfo : EIATTR_KPARAM_INFO
	.align		4
.L_86:
        /*0028*/ 	.byte	0x04, 0x17
        /*002a*/ 	.short	(.L_88 - .L_87)
.L_87:
        /*002c*/ 	.word	0x00000000
        /*0030*/ 	.short	0x0005
        /*0032*/ 	.short	0x0020
        /*0034*/ 	.byte	0x00, 0xf0, 0x11, 0x00


	//----- nvinfo : EIATTR_KPARAM_INFO
	.align		4
.L_88:
        /*0038*/ 	.byte	0x04, 0x17
        /*003a*/ 	.short	(.L_90 - .L_89)
.L_89:
        /*003c*/ 	.word	0x00000000
        /*0040*/ 	.short	0x0004
        /*0042*/ 	.short	0x001c
        /*0044*/ 	.byte	0x00, 0xf0, 0x11, 0x00


	//----- nvinfo : EIATTR_KPARAM_INFO
	.align		4
.L_90:
        /*0048*/ 	.byte	0x04, 0x17
        /*004a*/ 	.short	(.L_92 - .L_91)
.L_91:
        /*004c*/ 	.word	0x00000000
        /*0050*/ 	.short	0x0003
        /*0052*/ 	.short	0x0018
        /*0054*/ 	.byte	0x00, 0xf0, 0x11, 0x00


	//----- nvinfo : EIATTR_KPARAM_INFO
	.align		4
.L_92:
        /*0058*/ 	.byte	0x04, 0x17
        /*005a*/ 	.short	(.L_94 - .L_93)
.L_93:
        /*005c*/ 	.word	0x00000000
        /*0060*/ 	.short	0x0002
        /*0062*/ 	.short	0x0010
        /*0064*/ 	.byte	0x00, 0xf5, 0x21, 0x00


	//----- nvinfo : EIATTR_KPARAM_INFO
	.align		4
.L_94:
        /*0068*/ 	.byte	0x04, 0x17
        /*006a*/ 	.short	(.L_96 - .L_95)
.L_95:
        /*006c*/ 	.word	0x00000000
        /*0070*/ 	.short	0x0001
        /*0072*/ 	.short	0x0008
        /*0074*/ 	.byte	0x00, 0xf5, 0x21, 0x00


	//----- nvinfo : EIATTR_KPARAM_INFO
	.align		4
.L_96:
        /*0078*/ 	.byte	0x04, 0x17
        /*007a*/ 	.short	(.L_98 - .L_97)
.L_97:
        /*007c*/ 	.word	0x00000000
        /*0080*/ 	.short	0x0000
        /*0082*/ 	.short	0x0000
        /*0084*/ 	.byte	0x00, 0xf5, 0x21, 0x00


	//----- nvinfo : EIATTR_SPARSE_MMA_MASK
	.align		4
.L_98:
        /*0088*/ 	.byte	0x03, 0x50
        /*008a*/ 	.short	0x0000


	//----- nvinfo : EIATTR_MAXREG_COUNT
	.align		4
        /*008c*/ 	.byte	0x03, 0x1b
        /*008e*/ 	.short	0x00ff


	//----- nvinfo : EIATTR_NUM_BARRIERS
	.align		4
        /*0090*/ 	.byte	0x02, 0x4c
        /*0092*/ 	.byte	0x01
	.zero		1


	//----- nvinfo : EIATTR_MERCURY_ISA_VERSION
	.align		4
        /*0094*/ 	.byte	0x03, 0x5f
        /*0096*/ 	.short	0x0101


	//----- nvinfo : EIATTR_COOP_GROUP_MASK_REGIDS
	.align		4
        /*0098*/ 	.byte	0x04, 0x29
        /*009a*/ 	.short	(.L_100 - .L_99)


	//   ....[0]....
.L_99:
        /*009c*/ 	.word	0xffffffff


	//----- nvinfo : EIATTR_COOP_GROUP_INSTR_OFFSETS
	.align		4
.L_100:
        /*00a0*/ 	.byte	0x04, 0x28
        /*00a2*/ 	.short	(.L_102 - .L_101)


	//   ....[0]....
.L_101:
        /*00a4*/ 	.word	0x00000130


	//----- nvinfo : EIATTR_VRC_CTA_INIT_COUNT
	.align		4
.L_102:
        /*00a8*/ 	.byte	0x02, 0x4a
	.zero		1
	.zero		1


	//----- nvinfo : EIATTR_EXIT_INSTR_OFFSETS
	.align		4
        /*00ac*/ 	.byte	0x04, 0x1c
        /*00ae*/ 	.short	(.L_104 - .L_103)


	//   ....[0]....
.L_103:
        /*00b0*/ 	.word	0x00000140


	//   ....[1]....
        /*00b4*/ 	.word	0x000022f0


	//----- nvinfo : EIATTR_CRS_STACK_SIZE
	.align		4
.L_104:
        /*00b8*/ 	.byte	0x04, 0x1e
        /*00ba*/ 	.short	(.L_106 - .L_105)
.L_105:
        /*00bc*/ 	.word	0x00000000


	//----- nvinfo : EIATTR_CBANK_PARAM_SIZE
	.align		4
.L_106:
        /*00c0*/ 	.byte	0x03, 0x19
        /*00c2*/ 	.short	0x0030


	//----- nvinfo : EIATTR_PARAM_CBANK
	.align		4
        /*00c4*/ 	.byte	0x04, 0x0a
        /*00c6*/ 	.short	(.L_108 - .L_107)
	.align		4
.L_107:
        /*00c8*/ 	.word	index@(.nv.constant0._Z28optimized_parallel_evolutionPfS_S_jjffP17curandStateXORWOW)
        /*00cc*/ 	.short	0x0380
        /*00ce*/ 	.short	0x0030


	//----- nvinfo : EIATTR_SW_WAR
	.align		4
.L_108:
        /*00d0*/ 	.byte	0x04, 0x36
        /*00d2*/ 	.short	(.L_110 - .L_109)
.L_109:
        /*00d4*/ 	.word	0x00000008
.L_110:


//--------------------- .nv.info._Z24tensor_core_fitness_evalPK6__halfS1_Pfjjj --------------------------
	.section	.nv.info._Z24tensor_core_fitness_evalPK6__halfS1_Pfjjj,"",@"SHT_CUDA_INFO"
	.sectionflags	@""
	.align	4


	//----- nvinfo : EIATTR_CUDA_API_VERSION
	.align		4
        /*0000*/ 	.byte	0x04, 0x37
        /*0002*/ 	.short	(.L_112 - .L_111)
.L_111:
        /*0004*/ 	.word	0x00000082


	//----- nvinfo : EIATTR_KPARAM_INFO
	.align		4
.L_112:
        /*0008*/ 	.byte	0x04, 0x17
        /*000a*/ 	.short	(.L_114 - .L_113)
.L_113:
        /*000c*/ 	.word	0x00000000
        /*0010*/ 	.short	0x0005
        /*0012*/ 	.short	0x0020
        /*0014*/ 	.byte	0x00, 0xf0, 0x11, 0x00


	//----- nvinfo : EIATTR_KPARAM_INFO
	.align		4
.L_114:
        /*0018*/ 	.byte	0x04, 0x17
        /*001a*/ 	.short	(.L_116 - .L_115)
.L_115:
        /*001c*/ 	.word	0x00000000
        /*0020*/ 	.short	0x0004
        /*0022*/ 	.short	0x001c
        /*0024*/ 	.byte	0x00, 0xf0, 0x11, 0x00


	//----- nvinfo : EIATTR_KPARAM_INFO
	.align		4
.L_116:
        /*0028*/ 	.byte	0x04, 0x17
        /*002a*/ 	.short	(.L_118 - .L_117)
.L_117:
        /*002c*/ 	.word	0x00000000
        /*0030*/ 	.short	0x0003
        /*0032*/ 	.short	0x0018
        /*0034*/ 	.byte	0x00, 0xf0, 0x11, 0x00


	//----- nvinfo : EIATTR_KPARAM_INFO
	.align		4
.L_118:
        /*0038*/ 	.byte	0x04, 0x17
        /*003a*/ 	.short	(.L_120 - .L_119)
.L_119:
        /*003c*/ 	.word	0x00000000
        /*0040*/ 	.short	0x0002
        /*0042*/ 	.short	0x0010
        /*0044*/ 	.byte	0x00, 0xf5, 0x21, 0x00


	//----- nvinfo : EIATTR_KPARAM_INFO
	.align		4
.L_120:
        /*0048*/ 	.byte	0x04, 0x17
        /*004a*/ 	.short	(.L_122 - .L_121)
.L_121:
        /*004c*/ 	.word	0x00000000
        /*0050*/ 	.short	0x0001
        /*0052*/ 	.short	0x0008
        /*0054*/ 	.byte	0x00, 0xf5, 0x21, 0x00


	//----- nvinfo : EIATTR_KPARAM_INFO
	.align		4
.L_122:
        /*0058*/ 	.byte	0x04, 0x17
        /*005a*/ 	.short	(.L_124 - .L_123)
.L_123:
        /*005c*/ 	.word	0x00000000
        /*0060*/ 	.short	0x0000
        /*0062*/ 	.short	0x0000
        /*0064*/ 	.byte	0x00, 0xf5, 0x21, 0x00


	//----- nvinfo : EIATTR_SPARSE_MMA_MASK
	.align		4
.L_124:
        /*0068*/ 	.byte	0x03, 0x50
        /*006a*/ 	.short	0x0000


	//----- nvinfo : EIATTR_WMMA_USED
	.align		4
        /*006c*/ 	.byte	0x01, 0x2b
	.zero		2


	//----- nvinfo : EIATTR_MAXREG_COUNT
	.align		4
        /*0070*/ 	.byte	0x03, 0x1b
        /*0072*/ 	.short	0x00ff


	//----- nvinfo : EIATTR_MERCURY_ISA_VERSION
	.align		4
        /*0074*/ 	.byte	0x03, 0x5f
        /*0076*/ 	.short	0x0101


	//----- nvinfo : EIATTR_VRC_CTA_INIT_COUNT
	.align		4
        /*0078*/ 	.byte	0x02, 0x4a
	.zero		1
	.zero		1


	//----- nvinfo : EIATTR_EXIT_INSTR_OFFSETS
	.align		4
        /*007c*/ 	.byte	0x04, 0x1c
        /*007e*/ 	.short	(.L_126 - .L_125)


	//   ....[0]....
.L_125:
        /*0080*/ 	.word	0x000002c0


	//----- nvinfo : EIATTR_CBANK_PARAM_SIZE
	.align		4
.L_126:
        /*0084*/ 	.byte	0x03, 0x19
        /*0086*/ 	.short	0x0024


	//----- nvinfo : EIATTR_PARAM_CBANK
	.align		4
        /*0088*/ 	.byte	0x04, 0x0a
        /*008a*/ 	.short	(.L_128 - .L_127)
	.align		4
.L_127:
        /*008c*/ 	.word	index@(.nv.constant0._Z24tensor_core_fitness_evalPK6__halfS1_Pfjjj)
        /*0090*/ 	.short	0x0380
        /*0092*/ 	.short	0x0024


	//----- nvinfo : EIATTR_SW_WAR
	.align		4
.L_128:
        /*0094*/ 	.byte	0x04, 0x36
        /*0096*/ 	.short	(.L_130 - .L_129)
.L_129:
        /*0098*/ 	.word	0x00000008
.L_130:


//--------------------- .nv.info.crossover_kernel --------------------------
	.section	.nv.info.crossover_kernel,"",@"SHT_CUDA_INFO"
	.sectionflags	@""
	.align	4


	//----- nvinfo : EIATTR_CUDA_API_VERSION
	.align		4
        /*0000*/ 	.byte	0x04, 0x37
        /*0002*/ 	.short	(.L_132 - .L_131)
.L_131:
        /*0004*/ 	.word	0x00000082


	//----- nvinfo : EIATTR_KPARAM_INFO
	.align		4
.L_132:
        /*0008*/ 	.byte	0x04, 0x17
        /*000a*/ 	.short	(.L_134 - .L_133)
.L_133:
        /*000c*/ 	.word	0x00000000
        /*0010*/ 	.short	0x0005
        /*0012*/ 	.short	0x0020
        /*0014*/ 	.byte	0x00, 0xf5, 0x21, 0x00


	//----- nvinfo : EIATTR_KPARAM_INFO
	.align		4
.L_134:
        /*0018*/ 	.byte	0x04, 0x17
        /*001a*/ 	.short	(.L_136 - .L_135)
.L_135:
        /*001c*/ 	.word	0x00000000
        /*0020*/ 	.short	0x0004
        /*0022*/ 	.short	0x001c
        /*0024*/ 	.byte	0x00, 0xf0, 0x11, 0x00


	//----- nvinfo : EIATTR_KPARAM_INFO
	.align		4
.L_136:
        /*0028*/ 	.byte	0x04, 0x17
        /*002a*/ 	.short	(.L_138 - .L_137)
.L_137:
        /*002c*/ 	.word	0x00000000
        /*0030*/ 	.short	0x0003
        /*0032*/ 	.short	0x0018
        /*0034*/ 	.byte	0x00, 0xf0, 0x11, 0x00


	//----- nvinfo : EIATTR_KPARAM_INFO
	.align		4
.L_138:
        /*0038*/ 	.byte	0x04, 0x17
        /*003a*/ 	.short	(.L_140 - .L_139)
.L_139:
        /*003c*/ 	.word	0x00000000
        /*0040*/ 	.short	0x0002
        /*0042*/ 	.short	0x0010
        /*0044*/ 	.byte	0x00, 0xf5, 0x21, 0x00


	//----- nvinfo : EIATTR_KPARAM_INFO
	.align		4
.L_140:
        /*0048*/ 	.byte	0x04, 0x17
        /*004a*/ 	.short	(.L_142 - .L_141)
.L_141:
        /*004c*/ 	.word	0x00000000
        /*0050*/ 	.short	0x0001
        /*0052*/ 	.short	0x0008
        /*0054*/ 	.byte	0x00, 0xf5, 0x21, 0x00


	//----- nvinfo : EIATTR_KPARAM_INFO
	.align		4
.L_142:
        /*0058*/ 	.byte	0x04, 0x17
        /*005a*/ 	.short	(.L_144 - .L_143)
.L_143:
        /*005c*/ 	.word	0x00000000
        /*0060*/ 	.short	0x0000
        /*0062*/ 	.short	0x0000
        /*0064*/ 	.byte	0x00, 0xf5, 0x21, 0x00


	//----- nvinfo : EIATTR_SPARSE_MMA_MASK
	.align		4
.L_144:
        /*0068*/ 	.byte	0x03, 0x50
        /*006a*/ 	.short	0x0000


	//----- nvinfo : EIATTR_MAXREG_COUNT
	.align		4
        /*006c*/ 	.byte	0x03, 0x1b
        /*006e*/ 	.short	0x00ff


	//----- nvinfo : EIATTR_MERCURY_ISA_VERSION
	.align		4
        /*0070*/ 	.byte	0x03, 0x5f
        /*0072*/ 	.short	0x0101


	//----- nvinfo : EIATTR_VRC_CTA_INIT_COUNT
	.align		4
        /*0074*/ 	.byte	0x02, 0x4a
	.zero		1
	.zero		1


	//----- nvinfo : EIATTR_EXIT_INSTR_OFFSETS
	.align		4
        /*0078*/ 	.byte	0x04, 0x1c
        /*007a*/ 	.short	(.L_146 - .L_145)


	//   ....[0]....
.L_145:
        /*007c*/ 	.word	0x00000080


	//   ....[1]....
        /*0080*/ 	.word	0x000004b0


	//----- nvinfo : EIATTR_CBANK_PARAM_SIZE
	.align		4
.L_146:
        /*0084*/ 	.byte	0x03, 0x19
        /*0086*/ 	.short	0x0028


	//----- nvinfo : EIATTR_PARAM_CBANK
	.align		4
        /*0088*/ 	.byte	0x04, 0x0a
        /*008a*/ 	.short	(.L_148 - .L_147)
	.align		4
.L_147:
        /*008c*/ 	.word	index@(.nv.constant0.crossover_kernel)
        /*0090*/ 	.short	0x0380
        /*0092*/ 	.short	0x0028


	//----- nvinfo : EIATTR_SW_WAR
	.align		4
.L_148:
        /*0094*/ 	.byte	0x04, 0x36
        /*0096*/ 	.short	(.L_150 - .L_149)
.L_149:
        /*0098*/ 	.word	0x00000008
.L_150:


//--------------------- .nv.info.tournament_selection_kernel --------------------------
	.section	.nv.info.tournament_selection_kernel,"",@"SHT_CUDA_INFO"
	.sectionflags	@""
	.align	4


	//----- nvinfo : EIATTR_CUDA_API_VERSION
	.align		4
        /*0000*/ 	.byte	0x04, 0x37
        /*0002*/ 	.short	(.L_152 - .L_151)
.L_151:
        /*0004*/ 	.word	0x00000082


	//----- nvinfo : EIATTR_KPARAM_INFO
	.align		4
.L_152:
        /*0008*/ 	.byte	0x04, 0x17
        /*000a*/ 	.short	(.L_154 - .L_153)
.L_153:
        /*000c*/ 	.word	0x00000000
        /*0010*/ 	.short	0x0006
        /*0012*/ 	.short	0x0028
        /*0014*/ 	.byte	0x00, 0xf5, 0x21, 0x00


	//----- nvinfo : EIATTR_KPARAM_INFO
	.align		4
.L_154:
        /*0018*/ 	.byte	0x04, 0x17
        /*001a*/ 	.short	(.L_156 - .L_155)
.L_155:
        /*001c*/ 	.word	0x00000000
        /*0020*/ 	.short	0x0005
        /*0022*/ 	.short	0x0020
        /*0024*/ 	.byte	0x00, 0xf0, 0x11, 0x00


	//----- nvinfo : EIATTR_KPARAM_INFO
	.align		4
.L_156:
        /*0028*/ 	.byte	0x04, 0x17
        /*002a*/ 	.short	(.L_158 - .L_157)
.L_157:
        /*002c*/ 	.word	0x00000000
        /*0030*/ 	.short	0x0004
        /*0032*/ 	.short	0x001c
        /*0034*/ 	.byte	0x00, 0xf0, 0x11, 0x00


	//----- nvinfo : EIATTR_KPARAM_INFO
	.align		4
.L_158:
        /*0038*/ 	.byte	0x04, 0x17
        /*003a*/ 	.short	(.L_160 - .L_159)
.L_159:
        /*003c*/ 	.word	0x00000000
        /*0040*/ 	.short	0x0003
        /*0042*/ 	.short	0x0018
        /*0044*/ 	.byte	0x00, 0xf0, 0x11, 0x00


	//----- nvinfo : EIATTR_KPARAM_INFO
	.align		4
.L_160:
        /*0048*/ 	.byte	0x04, 0x17
        /*004a*/ 	.short	(.L_162 - .L_161)
.L_161:
        /*004c*/ 	.word	0x00000000
        /*0050*/ 	.short	0x0002
        /*0052*/ 	.short	0x0010
        /*0054*/ 	.byte	0x00, 0xf5, 0x21, 0x00


	//----- nvinfo : EIATTR_KPARAM_INFO
	.align		4
.L_162:
        /*0058*/ 	.byte	0x04, 0x17
        /*005a*/ 	.short	(.L_164 - .L_163)
.L_163:
        /*005c*/ 	.word	0x00000000
        /*0060*/ 	.short	0x0001
        /*0062*/ 	.short	0x0008
        /*0064*/ 	.byte	0x00, 0xf5, 0x21, 0x00


	//----- nvinfo : EIATTR_KPARAM_INFO
	.align		4
.L_164:
        /*0068*/ 	.byte	0x04, 0x17
        /*006a*/ 	.short	(.L_166 - .L_165)
.L_165:
        /*006c*/ 	.word	0x00000000
        /*0070*/ 	.short	0x0000
        /*0072*/ 	.short	0x0000
        /*0074*/ 	.byte	0x00, 0xf5, 0x21, 0x00


	//----- nvinfo : EIATTR_SPARSE_MMA_MASK
	.align		4
.L_166:
        /*0078*/ 	.byte	0x03, 0x50
        /*007a*/ 	.short	0x0000


	//----- nvinfo : EIATTR_MAXREG_COUNT
	.align		4
        /*007c*/ 	.byte	0x03, 0x1b
        /*007e*/ 	.short	0x00ff


	//----- nvinfo : EIATTR_MERCURY_ISA_VERSION
	.align		4
        /*0080*/ 	.byte	0x03, 0x5f
        /*0082*/ 	.short	0x0101


	//----- nvinfo : EIATTR_VRC_CTA_INIT_COUNT
	.align		4
        /*0084*/ 	.byte	0x02, 0x4a
	.zero		1
	.zero		1


	//----- nvinfo : EIATTR_EXIT_INSTR_OFFSETS
	.align		4
        /*0088*/ 	.byte	0x04, 0x1c
        /*008a*/ 	.short	(.L_168 - .L_167)


	//   ....[0]....
.L_167:
        /*008c*/ 	.word	0x00000070


	//   ....[1]....
        /*0090*/ 	.word	0x00000dc0


	//----- nvinfo : EIATTR_CRS_STACK_SIZE
	.align		4
.L_168:
        /*0094*/ 	.byte	0x04, 0x1e
        /*0096*/ 	.short	(.L_170 - .L_169)
.L_169:
        /*0098*/ 	.word	0x00000000


	//----- nvinfo : EIATTR_CBANK_PARAM_SIZE
	.align		4
.L_170:
        /*009c*/ 	.byte	0x03, 0x19
        /*009e*/ 	.short	0x0030


	//----- nvinfo : EIATTR_PARAM_CBANK
	.align		4
        /*00a0*/ 	.byte	0x04, 0x0a
        /*00a2*/ 	.short	(.L_172 - .L_171)
	.align		4
.L_171:
        /*00a4*/ 	.word	index@(.nv.constant0.tournament_selection_kernel)
        /*00a8*/ 	.short	0x0380
        /*00aa*/ 	.short	0x0030


	//----- nvinfo : EIATTR_SW_WAR
	.align		4
.L_172:
        /*00ac*/ 	.byte	0x04, 0x36
        /*00ae*/ 	.short	(.L_174 - .L_173)
.L_173:
        /*00b0*/ 	.word	0x00000008
.L_174:


//--------------------- .nv.info.fitness_evaluation_kernel --------------------------
	.section	.nv.info.fitness_evaluation_kernel,"",@"SHT_CUDA_INFO"
	.sectionflags	@""
	.align	4


	//----- nvinfo : EIATTR_CUDA_API_VERSION
	.align		4
        /*0000*/ 	.byte	0x04, 0x37
        /*0002*/ 	.short	(.L_176 - .L_175)
.L_175:
        /*0004*/ 	.word	0x00000082


	//----- nvinfo : EIATTR_KPARAM_INFO
	.align		4
.L_176:
        /*0008*/ 	.byte	0x04, 0x17
        /*000a*/ 	.short	(.L_178 - .L_177)
.L_177:
        /*000c*/ 	.word	0x00000000
        /*0010*/ 	.short	0x0003
        /*0012*/ 	.short	0x0014
        /*0014*/ 	.byte	0x00, 0xf0, 0x11, 0x00


	//----- nvinfo : EIATTR_KPARAM_INFO
	.align		4
.L_178:
        /*0018*/ 	.byte	0x04, 0x17
        /*001a*/ 	.short	(.L_180 - .L_179)
.L_179:
        /*001c*/ 	.word	0x00000000
        /*0020*/ 	.short	0x0002
        /*0022*/ 	.short	0x0010
        /*0024*/ 	.byte	0x00, 0xf0, 0x11, 0x00


	//----- nvinfo : EIATTR_KPARAM_INFO
	.align		4
.L_180:
        /*0028*/ 	.byte	0x04, 0x17
        /*002a*/ 	.short	(.L_182 - .L_181)
.L_181:
        /*002c*/ 	.word	0x00000000
        /*0030*/ 	.short	0x0001
        /*0032*/ 	.short	0x0008
        /*0034*/ 	.byte	0x00, 0xf5, 0x21, 0x00


	//----- nvinfo : EIATTR_KPARAM_INFO
	.align		4
.L_182:
        /*0038*/ 	.byte	0x04, 0x17
        /*003a*/ 	.short	(.L_184 - .L_183)
.L_183:
        /*003c*/ 	.word	0x00000000
        /*0040*/ 	.short	0x0000
        /*0042*/ 	.short	0x0000
        /*0044*/ 	.byte	0x00, 0xf5, 0x21, 0x00


	//----- nvinfo : EIATTR_SPARSE_MMA_MASK
	.align		4
.L_184:
        /*0048*/ 	.byte	0x03, 0x50
        /*004a*/ 	.short	0x0000


	//----- nvinfo : EIATTR_MAXREG_COUNT
	.align		4
        /*004c*/ 	.byte	0x03, 0x1b
        /*004e*/ 	.short	0x00ff


	//----- nvinfo : EIATTR_MERCURY_ISA_VERSION
	.align		4
        /*0050*/ 	.byte	0x03, 0x5f
        /*0052*/ 	.short	0x0101


	//----- nvinfo : EIATTR_VRC_CTA_INIT_COUNT
	.align		4
        /*0054*/ 	.byte	0x02, 0x4a
	.zero		1
	.zero		1


	//----- nvinfo : EIATTR_EXIT_INSTR_OFFSETS
	.align		4
        /*0058*/ 	.byte	0x04, 0x1c
        /*005a*/ 	.short	(.L_186 - .L_185)


	//   ....[0]....
.L_185:
        /*005c*/ 	.word	0x00000070


	//   ....[1]....
        /*0060*/ 	.word	0x00000a80


	//----- nvinfo : EIATTR_CBANK_PARAM_SIZE
	.align		4
.L_186:
        /*0064*/ 	.byte	0x03, 0x19
        /*0066*/ 	.short	0x0018


	//----- nvinfo : EIATTR_PARAM_CBANK
	.align		4
        /*0068*/ 	.byte	0x04, 0x0a
        /*006a*/ 	.short	(.L_188 - .L_187)
	.align		4
.L_187:
        /*006c*/ 	.word	index@(.nv.constant0.fitness_evaluation_kernel)
        /*0070*/ 	.short	0x0380
        /*0072*/ 	.short	0x0018


	//----- nvinfo : EIATTR_SW_WAR
	.align		4
.L_188:
        /*0074*/ 	.byte	0x04, 0x36
        /*0076*/ 	.short	(.L_190 - .L_189)
.L_189:
        /*0078*/ 	.word	0x00000008
.L_190:


//--------------------- .nv.info.mutation_kernel  --------------------------
	.section	.nv.info.mutation_kernel,"",@"SHT_CUDA_INFO"
	.sectionflags	@""
	.align	4


	//----- nvinfo : EIATTR_CUDA_API_VERSION
	.align		4
        /*0000*/ 	.byte	0x04, 0x37
        /*0002*/ 	.short	(.L_192 - .L_191)
.L_191:
        /*0004*/ 	.word	0x00000082


	//----- nvinfo : EIATTR_KPARAM_INFO
	.align		4
.L_192:
        /*0008*/ 	.byte	0x04, 0x17
        /*000a*/ 	.short	(.L_194 - .L_193)
.L_193:
        /*000c*/ 	.word	0x00000000
        /*0010*/ 	.short	0x0005
        /*0012*/ 	.short	0x0020
        /*0014*/ 	.byte	0x00, 0xf5, 0x21, 0x00


	//----- nvinfo : EIATTR_KPARAM_INFO
	.align		4
.L_194:
        /*0018*/ 	.byte	0x04, 0x17
        /*001a*/ 	.short	(.L_196 - .L_195)
.L_195:
        /*001c*/ 	.word	0x00000000
        /*0020*/ 	.short	0x0004
        /*0022*/ 	.short	0x0018
        /*0024*/ 	.byte	0x00, 0xf0, 0x11, 0x00


	//----- nvinfo : EIATTR_KPARAM_INFO
	.align		4
.L_196:
        /*0028*/ 	.byte	0x04, 0x17
        /*002a*/ 	.short	(.L_198 - .L_197)
.L_197:
        /*002c*/ 	.word	0x00000000
        /*0030*/ 	.short	0x0003
        /*0032*/ 	.short	0x0014
        /*0034*/ 	.byte	0x00, 0xf0, 0x11, 0x00


	//----- nvinfo : EIATTR_KPARAM_INFO
	.align		4
.L_198:
        /*0038*/ 	.byte	0x04, 0x17
        /*003a*/ 	.short	(.L_200 - .L_199)
.L_199:
        /*003c*/ 	.word	0x00000000
        /*0040*/ 	.short	0x0002
        /*0042*/ 	.short	0x0010
        /*0044*/ 	.byte	0x00, 0xf0, 0x11, 0x00


	//----- nvinfo : EIATTR_KPARAM_INFO
	.align		4
.L_200:
        /*0048*/ 	.byte	0x04, 0x17
        /*004a*/ 	.short	(.L_202 - .L_201)
.L_201:
        /*004c*/ 	.word	0x00000000
        /*0050*/ 	.short	0x0001
        /*0052*/ 	.short	0x0008
        /*0054*/ 	.byte	0x00, 0xf5, 0x21, 0x00


	//----- nvinfo : EIATTR_KPARAM_INFO
	.align		4
.L_202:
        /*0058*/ 	.byte	0x04, 0x17
        /*005a*/ 	.short	(.L_204 - .L_203)
.L_203:
        /*005c*/ 	.word	0x00000000
        /*0060*/ 	.short	0x0000
        /*0062*/ 	.short	0x0000
        /*0064*/ 	.byte	0x00, 0xf5, 0x21, 0x00


	//----- nvinfo : EIATTR_SPARSE_MMA_MASK
	.align		4
.L_204:
        /*0068*/ 	.byte	0x03, 0x50
        /*006a*/ 	.short	0x0000


	//----- nvinfo : EIATTR_MAXREG_COUNT
	.align		4
        /*006c*/ 	.byte	0x03, 0x1b
        /*006e*/ 	.short	0x00ff


	//----- nvinfo : EIATTR_MERCURY_ISA_VERSION
	.align		4
        /*0070*/ 	.byte	0x03, 0x5f
        /*0072*/ 	.short	0x0101


	//----- nvinfo : EIATTR_VRC_CTA_INIT_COUNT
	.align		4
        /*0074*/ 	.byte	0x02, 0x4a
	.zero		1
	.zero		1


	//----- nvinfo : EIATTR_EXIT_INSTR_OFFSETS
	.align		4
        /*0078*/ 	.byte	0x04, 0x1c
        /*007a*/ 	.short	(.L_206 - .L_205)


	//   ....[0]....
.L_205:
        /*007c*/ 	.word	0x00000080


	//   ....[1]....
        /*0080*/ 	.word	0x00000930


	//----- nvinfo : EIATTR_CRS_STACK_SIZE
	.align		4
.L_206:
        /*0084*/ 	.byte	0x04, 0x1e
        /*0086*/ 	.short	(.L_208 - .L_207)
.L_207:
        /*0088*/ 	.word	0x00000000


	//----- nvinfo : EIATTR_CBANK_PARAM_SIZE
	.align		4
.L_208:
        /*008c*/ 	.byte	0x03, 0x19
        /*008e*/ 	.short	0x0028


	//----- nvinfo : EIATTR_PARAM_CBANK
	.align		4
        /*0090*/ 	.byte	0x04, 0x0a
        /*0092*/ 	.short	(.L_210 - .L_209)
	.align		4
.L_209:
        /*0094*/ 	.word	index@(.nv.constant0.mutation_kernel)
        /*0098*/ 	.short	0x0380
        /*009a*/ 	.short	0x0028


	//----- nvinfo : EIATTR_SW_WAR
	.align		4
.L_210:
        /*009c*/ 	.byte	0x04, 0x36
        /*009e*/ 	.short	(.L_212 - .L_211)
.L_211:
        /*00a0*/ 	.word	0x00000008
.L_212:


//--------------------- .nv.info.compute_diversity_kernel --------------------------
	.section	.nv.info.compute_diversity_kernel,"",@"SHT_CUDA_INFO"
	.sectionflags	@""
	.align	4


	//----- nvinfo : EIATTR_CUDA_API_VERSION
	.align		4
        /*0000*/ 	.byte	0x04, 0x37
        /*0002*/ 	.short	(.L_214 - .L_213)
.L_213:
        /*0004*/ 	.word	0x00000082


	//----- nvinfo : EIATTR_KPARAM_INFO
	.align		4
.L_214:
        /*0008*/ 	.byte	0x04, 0x17
        /*000a*/ 	.short	(.L_216 - .L_215)
.L_215:
        /*000c*/ 	.word	0x00000000
        /*0010*/ 	.short	0x0003
        /*0012*/ 	.short	0x0014
        /*0014*/ 	.byte	0x00, 0xf0, 0x11, 0x00


	//----- nvinfo : EIATTR_KPARAM_INFO
	.align		4
.L_216:
        /*0018*/ 	.byte	0x04, 0x17
        /*001a*/ 	.short	(.L_218 - .L_217)
.L_217:
        /*001c*/ 	.word	0x00000000
        /*0020*/ 	.short	0x0002
        /*0022*/ 	.short	0x0010
        /*0024*/ 	.byte	0x00, 0xf0, 0x11, 0x00


	//----- nvinfo : EIATTR_KPARAM_INFO
	.align		4
.L_218:
        /*0028*/ 	.byte	0x04, 0x17
        /*002a*/ 	.short	(.L_220 - .L_219)
.L_219:
        /*002c*/ 	.word	0x00000000
        /*0030*/ 	.short	0x0001
        /*0032*/ 	.short	0x0008
        /*0034*/ 	.byte	0x00, 0xf5, 0x21, 0x00


	//----- nvinfo : EIATTR_KPARAM_INFO
	.align		4
.L_220:
        /*0038*/ 	.byte	0x04, 0x17
        /*003a*/ 	.short	(.L_222 - .L_221)
.L_221:
        /*003c*/ 	.word	0x00000000
        /*0040*/ 	.short	0x0000
        /*0042*/ 	.short	0x0000
        /*0044*/ 	.byte	0x00, 0xf5, 0x21, 0x00


	//----- nvinfo : EIATTR_SPARSE_MMA_MASK
	.align		4
.L_222:
        /*0048*/ 	.byte	0x03, 0x50
        /*004a*/ 	.short	0x0000


	//----- nvinfo : EIATTR_MAXREG_COUNT
	.align		4
        /*004c*/ 	.byte	0x03, 0x1b
        /*004e*/ 	.short	0x00ff


	//----- nvinfo : EIATTR_MERCURY_ISA_VERSION
	.align		4
        /*0050*/ 	.byte	0x03, 0x5f
        /*0052*/ 	.short	0x0101


	//----- nvinfo : EIATTR_VRC_CTA_INIT_COUNT
	.align		4
        /*0054*/ 	.byte	0x02, 0x4a
	.zero		1
	.zero		1


	//----- nvinfo : EIATTR_EXIT_INSTR_OFFSETS
	.align		4
        /*0058*/ 	.byte	0x04, 0x1c
        /*005a*/ 	.short	(.L_224 - .L_223)


	//   ....[0]....
.L_223:
        /*005c*/ 	.word	0x000000a0


	//   ....[1]....
        /*0060*/ 	.word	0x00000c50


	//----- nvinfo : EIATTR_CRS_STACK_SIZE
	.align		4
.L_224:
        /*0064*/ 	.byte	0x04, 0x1e
        /*0066*/ 	.short	(.L_226 - .L_225)
.L_225:
        /*0068*/ 	.word	0x00000000


	//----- nvinfo : EIATTR_CBANK_PARAM_SIZE
	.align		4
.L_226:
        /*006c*/ 	.byte	0x03, 0x19
        /*006e*/ 	.short	0x0018


	//----- nvinfo : EIATTR_PARAM_CBANK
	.align		4
        /*0070*/ 	.byte	0x04, 0x0a
        /*0072*/ 	.short	(.L_228 - .L_227)
	.align		4
.L_227:
        /*0074*/ 	.word	index@(.nv.constant0.compute_diversity_kernel)
        /*0078*/ 	.short	0x0380
        /*007a*/ 	.short	0x0018


	//----- nvinfo : EIATTR_SW_WAR
	.align		4
.L_228:
        /*007c*/ 	.byte	0x04, 0x36
        /*007e*/ 	.short	(.L_230 - .L_229)
.L_229:
        /*0080*/ 	.word	0x00000008
.L_230:


//--------------------- .nv.info.compute_average_fitness_kernel --------------------------
	.section	.nv.info.compute_average_fitness_kernel,"",@"SHT_CUDA_INFO"
	.sectionflags	@""
	.align	4


	//----- nvinfo : EIATTR_CUDA_API_VERSION
	.align		4
        /*0000*/ 	.byte	0x04, 0x37
        /*0002*/ 	.short	(.L_232 - .L_231)
.L_231:
        /*0004*/ 	.word	0x00000082


	//----- nvinfo : EIATTR_KPARAM_INFO
	.align		4
.L_232:
        /*0008*/ 	.byte	0x04, 0x17
        /*000a*/ 	.short	(.L_234 - .L_233)
.L_233:
        /*000c*/ 	.word	0x00000000
        /*0010*/ 	.short	0x0004
        /*0012*/ 	.short	0x0020
        /*0014*/ 	.byte	0x00, 0xf0, 0x11, 0x00


	//----- nvinfo : EIATTR_KPARAM_INFO
	.align		4
.L_234:
        /*0018*/ 	.byte	0x04, 0x17
        /*001a*/ 	.short	(.L_236 - .L_235)
.L_235:
        /*001c*/ 	.word	0x00000000
        /*0020*/ 	.short	0x0003
        /*0022*/ 	.short	0x0018
        /*0024*/ 	.byte	0x00, 0xf5, 0x21, 0x00


	//----- nvinfo : EIATTR_KPARAM_INFO
	.align		4
.L_236:
        /*0028*/ 	.byte	0x04, 0x17
        /*002a*/ 	.short	(.L_238 - .L_237)
.L_237:
        /*002c*/ 	.word	0x00000000
        /*0030*/ 	.short	0x0002
        /*0032*/ 	.short	0x0010
        /*0034*/ 	.byte	0x00, 0xf5, 0x21, 0x00


	//----- nvinfo : EIATTR_KPARAM_INFO
	.align		4
.L_238:
        /*0038*/ 	.byte	0x04, 0x17
        /*003a*/ 	.short	(.L_240 - .L_239)
.L_239:
        /*003c*/ 	.word	0x00000000
        /*0040*/ 	.short	0x0001
        /*0042*/ 	.short	0x0008
        /*0044*/ 	.byte	0x00, 0xf5, 0x21, 0x00


	//----- nvinfo : EIATTR_KPARAM_INFO
	.align		4
.L_240:
        /*0048*/ 	.byte	0x04, 0x17
        /*004a*/ 	.short	(.L_242 - .L_241)
.L_241:
        /*004c*/ 	.word	0x00000000
        /*0050*/ 	.short	0x0000
        /*0052*/ 	.short	0x0000
        /*0054*/ 	.byte	0x00, 0xf5, 0x21, 0x00


	//----- nvinfo : EIATTR_SPARSE_MMA_MASK
	.align		4
.L_242:
        /*0058*/ 	.byte	0x03, 0x50
        /*005a*/ 	.short	0x0000


	//----- nvinfo : EIATTR_MAXREG_COUNT
	.align		4
        /*005c*/ 	.byte	0x03, 0x1b
        /*005e*/ 	.short	0x00ff


	//----- nvinfo : EIATTR_NUM_BARRIERS
	.align		4
        /*0060*/ 	.byte	0x02, 0x4c
        /*0062*/ 	.byte	0x01
	.zero		1


	//----- nvinfo : EIATTR_MERCURY_ISA_VERSION
	.align		4
        /*0064*/ 	.byte	0x03, 0x5f
        /*0066*/ 	.short	0x0101


	//----- nvinfo : EIATTR_VRC_CTA_INIT_COUNT
	.align		4
        /*0068*/ 	.byte	0x02, 0x4a
	.zero		1
	.zero		1


	//----- nvinfo : EIATTR_EXIT_INSTR_OFFSETS
	.align		4
        /*006c*/ 	.byte	0x04, 0x1c
        /*006e*/ 	.short	(.L_244 - .L_243)


	//   ....[0]....
.L_243:
        /*0070*/ 	.word	0x00000370


	//   ....[1]....
        /*0074*/ 	.word	0x00000410


	//----- nvinfo : EIATTR_CRS_STACK_SIZE
	.align		4
.L_244:
        /*0078*/ 	.byte	0x04, 0x1e
        /*007a*/ 	.short	(.L_246 - .L_245)
.L_245:
        /*007c*/ 	.word	0x00000000


	//----- nvinfo : EIATTR_CBANK_PARAM_SIZE
	.align		4
.L_246:
        /*0080*/ 	.byte	0x03, 0x19
        /*0082*/ 	.short	0x0024


	//----- nvinfo : EIATTR_PARAM_CBANK
	.align		4
        /*0084*/ 	.byte	0x04, 0x0a
        /*0086*/ 	.short	(.L_248 - .L_247)
	.align		4
.L_247:
        /*0088*/ 	.word	index@(.nv.constant0.compute_average_fitness_kernel)
        /*008c*/ 	.short	0x0380
        /*008e*/ 	.short	0x0024


	//----- nvinfo : EIATTR_SW_WAR
	.align		4
.L_248:
        /*0090*/ 	.byte	0x04, 0x36
        /*0092*/ 	.short	(.L_250 - .L_249)
.L_249:
        /*0094*/ 	.word	0x00000008
.L_250:


//--------------------- .nv.info.find_best_fitness_kernel --------------------------
	.section	.nv.info.find_best_fitness_kernel,"",@"SHT_CUDA_INFO"
	.sectionflags	@""
	.align	4


	//----- nvinfo : EIATTR_CUDA_API_VERSION
	.align		4
        /*0000*/ 	.byte	0x04, 0x37
        /*0002*/ 	.short	(.L_252 - .L_251)
.L_251:
        /*0004*/ 	.word	0x00000082


	//----- nvinfo : EIATTR_KPARAM_INFO
	.align		4
.L_252:
        /*0008*/ 	.byte	0x04, 0x17
        /*000a*/ 	.short	(.L_254 - .L_253)
.L_253:
        /*000c*/ 	.word	0x00000000
        /*0010*/ 	.short	0x0004
        /*0012*/ 	.short	0x0020
        /*0014*/ 	.byte	0x00, 0xf0, 0x11, 0x00


	//----- nvinfo : EIATTR_KPARAM_INFO
	.align		4
.L_254:
        /*0018*/ 	.byte	0x04, 0x17
        /*001a*/ 	.short	(.L_256 - .L_255)
.L_255:
        /*001c*/ 	.word	0x00000000
        /*0020*/ 	.short	0x0003
        /*0022*/ 	.short	0x0018
        /*0024*/ 	.byte	0x00, 0xf5, 0x21, 0x00


	//----- nvinfo : EIATTR_KPARAM_INFO
	.align		4
.L_256:
        /*0028*/ 	.byte	0x04, 0x17
        /*002a*/ 	.short	(.L_258 - .L_257)
.L_257:
        /*002c*/ 	.word	0x00000000
        /*0030*/ 	.short	0x0002
        /*0032*/ 	.short	0x0010
        /*0034*/ 	.byte	0x00, 0xf5, 0x21, 0x00


	//----- nvinfo : EIATTR_KPARAM_INFO
	.align		4
.L_258:
        /*0038*/ 	.byte	0x04, 0x17
        /*003a*/ 	.short	(.L_260 - .L_259)
.L_259:
        /*003c*/ 	.word	0x00000000
        /*0040*/ 	.short	0x0001
        /*0042*/ 	.short	0x0008
        /*0044*/ 	.byte	0x00, 0xf5, 0x21, 0x00


	//----- nvinfo : EIATTR_KPARAM_INFO
	.align		4
.L_260:
        /*0048*/ 	.byte	0x04, 0x17
        /*004a*/ 	.short	(.L_262 - .L_261)
.L_261:
        /*004c*/ 	.word	0x00000000
        /*0050*/ 	.short	0x0000
        /*0052*/ 	.short	0x0000
        /*0054*/ 	.byte	0x00, 0xf5, 0x21, 0x00


	//----- nvinfo : EIATTR_SPARSE_MMA_MASK
	.align		4
.L_262:
        /*0058*/ 	.byte	0x03, 0x50
        /*005a*/ 	.short	0x0000


	//----- nvinfo : EIATTR_MAXREG_COUNT
	.align		4
        /*005c*/ 	.byte	0x03, 0x1b
        /*005e*/ 	.short	0x00ff


	//----- nvinfo : EIATTR_NUM_BARRIERS
	.align		4
        /*0060*/ 	.byte	0x02, 0x4c
        /*0062*/ 	.byte	0x01
	.zero		1


	//----- nvinfo : EIATTR_MERCURY_ISA_VERSION
	.align		4
        /*0064*/ 	.byte	0x03, 0x5f
        /*0066*/ 	.short	0x0101


	//----- nvinfo : EIATTR_VRC_CTA_INIT_COUNT
	.align		4
        /*0068*/ 	.byte	0x02, 0x4a
	.zero		1
	.zero		1


	//----- nvinfo : EIATTR_EXIT_INSTR_OFFSETS
	.align		4
        /*006c*/ 	.byte	0x04, 0x1c
        /*006e*/ 	.short	(.L_264 - .L_263)


	//   ....[0]....
.L_263:
        /*0070*/ 	.word	0x00000350


	//   ....[1]....
        /*0074*/ 	.word	0x000003e0


	//   ....[2]....
        /*0078*/ 	.word	0x00000420


	//----- nvinfo : EIATTR_CRS_STACK_SIZE
	.align		4
.L_264:
        /*007c*/ 	.byte	0x04, 0x1e
        /*007e*/ 	.short	(.L_266 - .L_265)
.L_265:
        /*0080*/ 	.word	0x00000000


	//----- nvinfo : EIATTR_CBANK_PARAM_SIZE
	.align		4
.L_266:
        /*0084*/ 	.byte	0x03, 0x19
        /*0086*/ 	.short	0x0024


	//----- nvinfo : EIATTR_PARAM_CBANK
	.align		4
        /*0088*/ 	.byte	0x04, 0x0a
        /*008a*/ 	.short	(.L_268 - .L_267)
	.align		4
.L_267:
        /*008c*/ 	.word	index@(.nv.constant0.find_best_fitness_kernel)
        /*0090*/ 	.short	0x0380
        /*0092*/ 	.short	0x0024


	//----- nvinfo : EIATTR_SW_WAR
	.align		4
.L_268:
        /*0094*/ 	.byte	0x04, 0x36
        /*0096*/ 	.short	(.L_270 - .L_269)
.L_269:
        /*0098*/ 	.word	0x00000008
.L_270:


//--------------------- .nv.info.random_init_kernel --------------------------
	.section	.nv.info.random_init_kernel,"",@"SHT_CUDA_INFO"
	.sectionflags	@""
	.align	4


	//----- nvinfo : EIATTR_CUDA_API_VERSION
	.align		4
        /*0000*/ 	.byte	0x04, 0x37
        /*0002*/ 	.short	(.L_272 - .L_271)
.L_271:
        /*0004*/ 	.word	0x00000082


	//----- nvinfo : EIATTR_KPARAM_INFO
	.align		4
.L_272:
        /*0008*/ 	.byte	0x04, 0x17
        /*000a*/ 	.short	(.L_274 - .L_273)
.L_273:
        /*000c*/ 	.word	0x00000000
        /*0010*/ 	.short	0x0003
        /*0012*/ 	.short	0x0010
        /*0014*/ 	.byte	0x00, 0xf5, 0x21, 0x00


	//----- nvinfo : EIATTR_KPARAM_INFO
	.align		4
.L_274:
        /*0018*/ 	.byte	0x04, 0x17
        /*001a*/ 	.short	(.L_276 - .L_275)
.L_275:
        /*001c*/ 	.word	0x00000000
        /*0020*/ 	.short	0x0002
        /*0022*/ 	.short	0x000c
        /*0024*/ 	.byte	0x00, 0xf0, 0x11, 0x00


	//----- nvinfo : EIATTR_KPARAM_INFO
	.align		4
.L_276:
        /*0028*/ 	.byte	0x04, 0x17
        /*002a*/ 	.short	(.L_278 - .L_277)
.L_277:
        /*002c*/ 	.word	0x00000000
        /*0030*/ 	.short	0x0001
        /*0032*/ 	.short	0x0008
        /*0034*/ 	.byte	0x00, 0xf0, 0x11, 0x00


	//----- nvinfo : EIATTR_KPARAM_INFO
	.align		4
.L_278:
        /*0038*/ 	.byte	0x04, 0x17
        /*003a*/ 	.short	(.L_280 - .L_279)
.L_279:
        /*003c*/ 	.word	0x00000000
        /*0040*/ 	.short	0x0000
        /*0042*/ 	.short	0x0000
        /*0044*/ 	.byte	0x00, 0xf5, 0x21, 0x00


	//----- nvinfo : EIATTR_SPARSE_MMA_MASK
	.align		4
.L_280:
        /*0048*/ 	.byte	0x03, 0x50
        /*004a*/ 	.short	0x0000


	//----- nvinfo : EIATTR_MAXREG_COUNT
	.align		4
        /*004c*/ 	.byte	0x03, 0x1b
        /*004e*/ 	.short	0x00ff


	//----- nvinfo : EIATTR_MERCURY_ISA_VERSION
	.align		4
        /*0050*/ 	.byte	0x03, 0x5f
        /*0052*/ 	.short	0x0101


	//----- nvinfo : EIATTR_VRC_CTA_INIT_COUNT
	.align		4
        /*0054*/ 	.byte	0x02, 0x4a
	.zero		1
	.zero		1


	//----- nvinfo : EIATTR_EXIT_INSTR_OFFSETS
	.align		4
        /*0058*/ 	.byte	0x04, 0x1c
        /*005a*/ 	.short	(.L_282 - .L_281)


	//   ....[0]....
.L_281:
        /*005c*/ 	.word	0x00000080


	//   ....[1]....
        /*0060*/ 	.word	0x000003e0


	//----- nvinfo : EIATTR_CBANK_PARAM_SIZE
	.align		4
.L_282:
        /*0064*/ 	.byte	0x03, 0x19
        /*0066*/ 	.short	0x0018


	//----- nvinfo : EIATTR_PARAM_CBANK
	.align		4
        /*0068*/ 	.byte	0x04, 0x0a
        /*006a*/ 	.short	(.L_284 - .L_283)
	.align		4
.L_283:
        /*006c*/ 	.word	index@(.nv.constant0.random_init_kernel)
        /*0070*/ 	.short	0x0380
        /*0072*/ 	.short	0x0018


	//----- nvinfo : EIATTR_SW_WAR
	.align		4
.L_284:
        /*0074*/ 	.byte	0x04, 0x36
        /*0076*/ 	.short	(.L_286 - .L_285)
.L_285:
        /*0078*/ 	.word	0x00000008
.L_286:


//--------------------- .nv.info.setup_curand_states --------------------------
	.section	.nv.info.setup_curand_states,"",@"SHT_CUDA_INFO"
	.sectionflags	@""
	.align	4


	//----- nvinfo : EIATTR_CUDA_API_VERSION
	.align		4
        /*0000*/ 	.byte	0x04, 0x37
        /*0002*/ 	.short	(.L_288 - .L_287)
.L_287:
        /*0004*/ 	.word	0x00000082


	//----- nvinfo : EIATTR_KPARAM_INFO
	.align		4
.L_288:
        /*0008*/ 	.byte	0x04, 0x17
        /*000a*/ 	.short	(.L_290 - .L_289)
.L_289:
        /*000c*/ 	.word	0x00000000
        /*0010*/ 	.short	0x0002
        /*0012*/ 	.short	0x000c
        /*0014*/ 	.byte	0x00, 0xf0, 0x11, 0x00


	//----- nvinfo : EIATTR_KPARAM_INFO
	.align		4
.L_290:
        /*0018*/ 	.byte	0x04, 0x17
        /*001a*/ 	.short	(.L_292 - .L_291)
.L_291:
        /*001c*/ 	.word	0x00000000
        /*0020*/ 	.short	0x0001
        /*0022*/ 	.short	0x0008
        /*0024*/ 	.byte	0x00, 0xf0, 0x11, 0x00


	//----- nvinfo : EIATTR_KPARAM_INFO
	.align		4
.L_292:
        /*0028*/ 	.byte	0x04, 0x17
        /*002a*/ 	.short	(.L_294 - .L_293)
.L_293:
        /*002c*/ 	.word	0x00000000
        /*0030*/ 	.short	0x0000
        /*0032*/ 	.short	0x0000
        /*0034*/ 	.byte	0x00, 0xf5, 0x21, 0x00


	//----- nvinfo : EIATTR_SPARSE_MMA_MASK
	.align		4
.L_294:
        /*0038*/ 	.byte	0x03, 0x50
        /*003a*/ 	.short	0x0000


	//----- nvinfo : EIATTR_MAXREG_COUNT
	.align		4
        /*003c*/ 	.byte	0x03, 0x1b
        /*003e*/ 	.short	0x00ff


	//----- nvinfo : EIATTR_MERCURY_ISA_VERSION
	.align		4
        /*0040*/ 	.byte	0x03, 0x5f
        /*0042*/ 	.short	0x0101


	//----- nvinfo : EIATTR_VRC_CTA_INIT_COUNT
	.align		4
        /*0044*/ 	.byte	0x02, 0x4a
	.zero		1
	.zero		1


	//----- nvinfo : EIATTR_EXIT_INSTR_OFFSETS
	.align		4
        /*0048*/ 	.byte	0x04, 0x1c
        /*004a*/ 	.short	(.L_296 - .L_295)


	//   ....[0]....
.L_295:
        /*004c*/ 	.word	0x00000070


	//   ....[1]....
        /*0050*/ 	.word	0x00000ed0


	//----- nvinfo : EIATTR_CRS_STACK_SIZE
	.align		4
.L_296:
        /*0054*/ 	.byte	0x04, 0x1e
        /*0056*/ 	.short	(.L_298 - .L_297)
.L_297:
        /*0058*/ 	.word	0x00000000


	//----- nvinfo : EIATTR_CBANK_PARAM_SIZE
	.align		4
.L_298:
        /*005c*/ 	.byte	0x03, 0x19
        /*005e*/ 	.short	0x0010


	//----- nvinfo : EIATTR_PARAM_CBANK
	.align		4
        /*0060*/ 	.byte	0x04, 0x0a
        /*0062*/ 	.short	(.L_300 - .L_299)
	.align		4
.L_299:
        /*0064*/ 	.word	index@(.nv.constant0.setup_curand_states)
        /*0068*/ 	.short	0x0380
        /*006a*/ 	.short	0x0010


	//----- nvinfo : EIATTR_SW_WAR
	.align		4
.L_300:
        /*006c*/ 	.byte	0x04, 0x36
        /*006e*/ 	.short	(.L_302 - .L_301)
.L_301:
        /*0070*/ 	.word	0x00000008
.L_302:


//--------------------- .nv.callgraph             --------------------------
	.section	.nv.callgraph,"",@"SHT_CUDA_CALLGRAPH"
	.align	4
	.sectionentsize	8
	.align		4
        /*0000*/ 	.word	0x00000000
	.align		4
        /*0004*/ 	.word	0xffffffff
	.align		4
        /*0008*/ 	.word	0x00000000
	.align		4
        /*000c*/ 	.word	0xfffffffe
	.align		4
        /*0010*/ 	.word	0x00000000
	.align		4
        /*0014*/ 	.word	0xfffffffd
	.align		4
        /*0018*/ 	.word	0x00000000
	.align		4
        /*001c*/ 	.word	0xfffffffc


//--------------------- .nv.constant4             --------------------------
	.section	.nv.constant4,"a",@progbits
	.align	8
	.align		8
.nv.constant4:
        /*0000*/ 	.dword	precalc_xorwow_matrix
	.align		8
        /*0008*/ 	.dword	precalc_xorwow_offset_matrix
	.align		8
        /*0010*/ 	.dword	mrg32k3aM1
	.align		8
        /*0018*/ 	.dword	mrg32k3aM2
	.align		8
        /*0020*/ 	.dword	mrg32k3aM1SubSeq
	.align		8
        /*0028*/ 	.dword	mrg32k3aM2SubSeq
	.align		8
        /*0030*/ 	.dword	mrg32k3aM1Seq
	.align		8
        /*0038*/ 	.dword	mrg32k3aM2Seq


//--------------------- .nv.constant3             --------------------------
	.section	.nv.constant3,"a",@progbits
	.align	8
.nv.constant3:
	.type		__cr_lgamma_table,@object
	.size		__cr_lgamma_table,(.L_8 - __cr_lgamma_table)
__cr_lgamma_table:
        /*0000*/ 	.byte	0x00, 0x00, 0x00, 0x00, 0x00, 0x00, 0x00, 0x00, 0x00, 0x00, 0x00, 0x00, 0x00, 0x00, 0x00, 0x00
        /*0010*/ 	.byte	0xef, 0x39, 0xfa, 0xfe, 0x42, 0x2e, 0xe6, 0x3f, 0x02, 0x20, 0x2a, 0xfa, 0x0b, 0xab, 0xfc, 0x3f
        /*0020*/ 	.byte	0xf9, 0x2c, 0x92, 0x7c, 0xa7, 0x6c, 0x09, 0x40, 0xc9, 0x79, 0x44, 0x3c, 0x64, 0x26, 0x13, 0x40
        /*0030*/ 	.byte	0xca, 0x01, 0xcf, 0x3a, 0x27, 0x51, 0x1a, 0x40, 0x30, 0xcc, 0x2d, 0xf3, 0xe1, 0x0c, 0x21, 0x40
        /*0040*/ 	.byte	0x0d, 0xb7, 0xfc, 0x82, 0x8e, 0x35, 0x25, 0x40
.L_8:


//--------------------- .text._Z28optimized_parallel_evolutionPfS_S_jjffP17curandStateXORWOW --------------------------
	.section	.text._Z28optimized_parallel_evolutionPfS_S_jjffP17curandStateXORWOW,"ax",@progbits
	.align	128
        .global         _Z28optimized_parallel_evolutionPfS_S_jjffP17curandStateXORWOW
        .type           _Z28optimized_parallel_evolutionPfS_S_jjffP17curandStateXORWOW,@function
        .size           _Z28optimized_parallel_evolutionPfS_S_jjffP17curandStateXORWOW,(.L_x_103 - _Z28optimized_parallel_evolutionPfS_S_jjffP17curandStateXORWOW)
        .other          _Z28optimized_parallel_evolutionPfS_S_jjffP17curandStateXORWOW,@"STO_CUDA_ENTRY STV_DEFAULT"
_Z28optimized_parallel_evolutionPfS_S_jjffP17curandStateXORWOW:
.text._Z28optimized_parallel_evolutionPfS_S_jjffP17curandStateXORWOW:
[----:B------:R-:W-:Y:S01]  /*0000*/  LDC R1, c[0x0][0x37c] ;  /* 0x0000df00ff017b82 */ /* 0x000fe20000000800 */
[----:B------:R-:W0:Y:S01]  /*0010*/  S2R R2, SR_CTAID.X ;  /* 0x0000000000027919 */ /* 0x000e220000002500 */
[----:B------:R-:W0:Y:S01]  /*0020*/  LDCU UR8, c[0x0][0x360] ;  /* 0x00006c00ff0877ac */ /* 0x000e220008000800 */
[----:B------:R-:W0:Y:S01]  /*0030*/  S2R R3, SR_TID.X ;  /* 0x0000000000037919 */ /* 0x000e220000002100 */
[----:B------:R-:W1:Y:S01]  /*0040*/  LDCU UR9, c[0x0][0x398] ;  /* 0x00007300ff0977ac */ /* 0x000e620008000800 */
[----:B------:R-:W2:Y:S01]  /*0050*/  LDCU.64 UR6, c[0x0][0x358] ;  /* 0x00006b00ff0677ac */ /* 0x000ea20008000a00 */
[----:B0-----:R-:W-:-:S05]  /*0060*/  IMAD R2, R2, UR8, R3 ;  /* 0x0000000802027c24 */ /* 0x001fca000f8e0203 */
[----:B-1----:R-:W-:-:S13]  /*0070*/  ISETP.GE.U32.AND P0, PT, R2, UR9, PT ;  /* 0x0000000902007c0c */ /* 0x002fda000bf06070 */
[----:B------:R-:W0:Y:S02]  /*0080*/  @!P0 LDC.64 R4, c[0x0][0x388] ;  /* 0x0000e200ff048b82 */ /* 0x000e240000000a00 */
[----:B0-----:R-:W-:-:S06]  /*0090*/  @!P0 IMAD.WIDE R4, R2, 0x4, R4 ;  /* 0x0000000402048825 */ /* 0x001fcc00078e0204 */
[----:B--2---:R-:W2:Y:S01]  /*00a0*/  @!P0 LDG.E R4, desc[UR6][R4.64] ;  /* 0x0000000604048981 */ /* 0x004ea2000c1e1900 */
[----:B------:R-:W0:Y:S01]  /*00b0*/  S2UR UR5, SR_CgaCtaId ;  /* 0x00000000000579c3 */ /* 0x000e220000008800 */
[----:B------:R-:W-:Y:S02]  /*00c0*/  UMOV UR4, 0x400 ;  /* 0x0000040000047882 */ /* 0x000fe40000000000 */
[----:B0-----:R-:W-:Y:S02]  /*00d0*/  ULEA UR4, UR5, UR4, 0x18 ;  /* 0x0000000405047291 */ /* 0x001fe4000f8ec0ff */
[----:B------:R-:W-:Y:S02]  /*00e0*/  USHF.R.U32.HI UR5, URZ, 0x1, UR9 ;  /* 0x00000001ff057899 */ /* 0x000fe40008011609 */
[----:B------:R-:W-:-:S04]  /*00f0*/  ULEA UR4, UR8, UR4, 0x4 ;  /* 0x0000000408047291 */ /* 0x000fc8000f8e20ff */
[----:B------:R-:W-:Y:S02]  /*0100*/  ISETP.GE.U32.AND P1, PT, R2, UR5, PT ;  /* 0x0000000502007c0c */ /* 0x000fe4000bf26070 */
[----:B------:R-:W-:-:S05]  /*0110*/  @!P0 LEA R7, R3, UR4, 0x2 ;  /* 0x0000000403078c11 */ /* 0x000fca000f8e10ff */
[----:B--2---:R0:W-:Y:S01]  /*0120*/  @!P0 STS [R7], R4 ;  /* 0x0000000407008388 */ /* 0x0041e20000000800 */
[----:B------:R-:W-:Y:S06]  /*0130*/  BAR.SYNC.DEFER_BLOCKING 0x0 ;  /* 0x0000000000007b1d */ /* 0x000fec0000010000 */
[----:B------:R-:W-:Y:S05]  /*0140*/  @P1 EXIT ;  /* 0x000000000000194d */ /* 0x000fea0003800000 */
[----:B0-----:R-:W0:Y:S02]  /*0150*/  LDC.64 R4, c[0x0][0x3a8] ;  /* 0x0000ea00ff047b82 */ /* 0x001e240000000a00 */
[----:B0-----:R-:W-:-:S05]  /*0160*/  IMAD.WIDE.U32 R4, R2, 0x30, R4 ;  /* 0x0000003002047825 */ /* 0x001fca00078e0004 */
[----:B------:R-:W2:Y:S04]  /*0170*/  LDG.E.64 R26, desc[UR6][R4.64] ;  /* 0x00000006041a7981 */ /* 0x000ea8000c1e1b00 */
[----:B------:R-:W3:Y:S01]  /*0180*/  LDG.E.64 R6, desc[UR6][R4.64+0x10] ;  /* 0x0000100604067981 */ /* 0x000ee2000c1e1b00 */
[----:B------:R-:W0:Y:S03]  /*0190*/  I2F.U32.RP R12, UR9 ;  /* 0x00000009000c7d06 */ /* 0x000e260008209000 */
[----:B------:R-:W5:Y:S04]  /*01a0*/  LDG.E R0, desc[UR6][R4.64+0x20] ;  /* 0x0000200604007981 */ /* 0x000f68000c1e1900 */
[----:B------:R-:W5:Y:S04]  /*01b0*/  LDG.E.64 R36, desc[UR6][R4.64+0x28] ;  /* 0x0000280604247981 */ /* 0x000f68000c1e1b00 */
[----:B------:R-:W5:Y:S01]  /*01c0*/  LDG.E.64 R28, desc[UR6][R4.64+0x8] ;  /* 0x00000806041c7981 */ /* 0x000f62000c1e1b00 */
[----:B0-----:R-:W0:Y:S03]  /*01d0*/  MUFU.RCP R12, R12 ;  /* 0x0000000c000c7308 */ /* 0x001e260000001000 */
[----:B------:R1:W5:Y:S01]  /*01e0*/  LDG.E.64 R24, desc[UR6][R4.64+0x18] ;  /* 0x0000180604187981 */ /* 0x000362000c1e1b00 */
[----:B------:R-:W-:Y:S01]  /*01f0*/  BSSY.RECONVERGENT B0, `(.L_x_0) ;  /* 0x0000032000007945 */ /* 0x000fe20003800200 */
[----:B0-----:R-:W-:-:S06]  /*0200*/  VIADD R9, R12, 0xffffffe ;  /* 0x0ffffffe0c097836 */ /* 0x001fcc0000000000 */
[----:B------:R-:W0:Y:S02]  /*0210*/  F2I.FTZ.U32.TRUNC.NTZ R9, R9 ;  /* 0x0000000900097305 */ /* 0x000e24000021f000 */
[----:B0-----:R-:W-:-:S04]  /*0220*/  IMAD.MOV R13, RZ, RZ, -R9 ;  /* 0x000000ffff0d7224 */ /* 0x001fc800078e0a09 */
[----:B-1----:R-:W-:Y:S01]  /*0230*/  IMAD R5, R13, UR9, RZ ;  /* 0x000000090d057c24 */ /* 0x002fe2000f8e02ff */
[----:B--2---:R-:W-:-:S04]  /*0240*/  SHF.R.U32.HI R8, RZ, 0x2, R27 ;  /* 0x00000002ff087819 */ /* 0x004fc8000001161b */
[----:B------:R-:W-:Y:S02]  /*0250*/  LOP3.LUT R8, R8, R27, RZ, 0x3c, !PT ;  /* 0x0000001b08087212 */ /* 0x000fe400078e3cff */
[----:B---3--:R-:W-:-:S03]  /*0260*/  SHF.L.U32 R10, R7, 0x4, RZ ;  /* 0x00000004070a7819 */ /* 0x008fc600000006ff */
[----:B------:R-:W-:-:S05]  /*0270*/  IMAD.SHL.U32 R11, R8, 0x2, RZ ;  /* 0x00000002080b7824 */ /* 0x000fca00078e00ff */
[----:B------:R-:W-:-:S04]  /*0280*/  LOP3.LUT R11, R7, R10, R11, 0x96, !PT ;  /* 0x0000000a070b7212 */ /* 0x000fc800078e960b */
[----:B------:R-:W-:Y:S01]  /*0290*/  LOP3.LUT R27, R11, R8, RZ, 0x3c, !PT ;  /* 0x000000080b1b7212 */ /* 0x000fe200078e3cff */
[----:B------:R-:W-:Y:S02]  /*02a0*/  IMAD.MOV.U32 R8, RZ, RZ, RZ ;  /* 0x000000ffff087224 */ /* 0x000fe400078e00ff */
[----:B------:R-:W-:Y:S01]  /*02b0*/  HFMA2 R11, -RZ, RZ, 6.55651092529296875e-07, 0.000460147857666015625 ;  /* 0x000b0f8aff0b7431 */ /* 0x000fe200000001ff */
[----:B------:R-:W-:Y:S01]  /*02c0*/  IADD3 R4, PT, PT, R26, 0x587c5, R27 ;  /* 0x000587c51a047810 */ /* 0x000fe20007ffe01b */
[----:B------:R-:W-:-:S06]  /*02d0*/  IMAD.HI.U32 R9, R9, R5, R8 ;  /* 0x0000000509097227 */ /* 0x000fcc00078e0008 */
[----:B------:R-:W-:-:S05]  /*02e0*/  IMAD.HI.U32 R5, R9, R4, RZ ;  /* 0x0000000409057227 */ /* 0x000fca00078e00ff */
[----:B------:R-:W-:-:S05]  /*02f0*/  IADD3 R5, PT, PT, -R5, RZ, RZ ;  /* 0x000000ff05057210 */ /* 0x000fca0007ffe1ff */
[----:B------:R-:W-:Y:S01]  /*0300*/  IMAD R4, R5, UR9, R4 ;  /* 0x0000000905047c24 */ /* 0x000fe2000f8e0204 */
[----:B------:R-:W-:-:S04]  /*0310*/  LOP3.LUT R5, RZ, UR9, RZ, 0x33, !PT ;  /* 0x00000009ff057c12 */ /* 0x000fc8000f8e33ff */
[----:B------:R-:W-:-:S13]  /*0320*/  ISETP.GE.U32.AND P0, PT, R4, UR9, PT ;  /* 0x0000000904007c0c */ /* 0x000fda000bf06070 */
[----:B------:R-:W-:Y:S01]  /*0330*/  @P0 VIADD R4, R4, -UR9 ;  /* 0x8000000904040c36 */ /* 0x000fe20008000000 */
[----:B------:R-:W-:-:S04]  /*0340*/  ISETP.NE.U32.AND P0, PT, RZ, UR9, PT ;  /* 0x00000009ff007c0c */ /* 0x000fc8000bf05070 */
[----:B------:R-:W-:-:S13]  /*0350*/  ISETP.GE.U32.AND P1, PT, R4, UR9, PT ;  /* 0x0000000904007c0c */ /* 0x000fda000bf26070 */
[----:B------:R-:W-:-:S05]  /*0360*/  @P1 VIADD R4, R4, -UR9 ;  /* 0x8000000904041c36 */ /* 0x000fca0008000000 */
[----:B------:R-:W-:-:S07]  /*0370*/  SEL R4, R5, R4, !P0 ;  /* 0x0000000405047207 */ /* 0x000fce0004000000 */
.L_x_1:
[----:B-----5:R-:W-:Y:S01]  /*0380*/  SHF.R.U32.HI R13, RZ, 0x2, R28 ;  /* 0x00000002ff0d7819 */ /* 0x020fe2000001161c */
[----:B------:R-:W-:Y:S01]  /*0390*/  IMAD.SHL.U32 R8, R27, 0x10, RZ ;  /* 0x000000101b087824 */ /* 0x000fe200078e00ff */
[----:B------:R-:W-:Y:S01]  /*03a0*/  IADD3 R26, PT, PT, R11, R26, RZ ;  /* 0x0000001a0b1a7210 */ /* 0x000fe20007ffe0ff */
[----:B------:R-:W-:Y:S01]  /*03b0*/  IMAD.MOV.U32 R17, RZ, RZ, R29 ;  /* 0x000000ffff117224 */ /* 0x000fe200078e001d */
[----:B------:R-:W-:Y:S01]  /*03c0*/  LOP3.LUT R13, R13, R28, RZ, 0x3c, !PT ;  /* 0x0000001c0d0d7212 */ /* 0x000fe200078e3cff */
[----:B------:R-:W-:Y:S02]  /*03d0*/  IMAD.MOV.U32 R29, RZ, RZ, R6 ;  /* 0x000000ffff1d7224 */ /* 0x000fe400078e0006 */
[----:B------:R-:W-:Y:S01]  /*03e0*/  IMAD.MOV.U32 R6, RZ, RZ, R7 ;  /* 0x000000ffff067224 */ /* 0x000fe200078e0007 */
[----:B------:R-:W-:Y:S01]  /*03f0*/  MOV R28, R17 ;  /* 0x00000011001c7202 */ /* 0x000fe20000000f00 */
[----:B------:R-:W-:Y:S02]  /*0400*/  IMAD.SHL.U32 R10, R13, 0x2, RZ ;  /* 0x000000020d0a7824 */ /* 0x000fe400078e00ff */
[----:B------:R-:W-:-:S03]  /*0410*/  IMAD.MOV.U32 R7, RZ, RZ, R27 ;  /* 0x000000ffff077224 */ /* 0x000fc600078e001b */
[----:B------:R-:W-:-:S04]  /*0420*/  LOP3.LUT R8, R27, R8, R10, 0x96, !PT ;  /* 0x000000081b087212 */ /* 0x000fc800078e960a */
[----:B------:R-:W-:-:S05]  /*0430*/  LOP3.LUT R13, R8, R13, RZ, 0x3c, !PT ;  /* 0x0000000d080d7212 */ /* 0x000fca00078e3cff */
[----:B------:R-:W-:Y:S02]  /*0440*/  IMAD.IADD R8, R13, 0x1, R26 ;  /* 0x000000010d087824 */ /* 0x000fe400078e021a */
[----:B------:R-:W-:Y:S02]  /*0450*/  IMAD.MOV.U32 R27, RZ, RZ, R13 ;  /* 0x000000ffff1b7224 */ /* 0x000fe400078e000d */
[----:B------:R-:W-:-:S04]  /*0460*/  IMAD.HI.U32 R10, R9, R8, RZ ;  /* 0x00000008090a7227 */ /* 0x000fc800078e00ff */
[----:B------:R-:W-:-:S04]  /*0470*/  IMAD.MOV R11, RZ, RZ, -R10 ;  /* 0x000000ffff0b7224 */ /* 0x000fc800078e0a0a */
[----:B------:R-:W-:Y:S01]  /*0480*/  IMAD R8, R11, UR9, R8 ;  /* 0x000000090b087c24 */ /* 0x000fe2000f8e0208 */
[----:B------:R-:W-:-:S04]  /*0490*/  MOV R11, 0x587c5 ;  /* 0x000587c5000b7802 */ /* 0x000fc80000000f00 */
[----:B------:R-:W-:-:S13]  /*04a0*/  ISETP.GE.U32.AND P1, PT, R8, UR9, PT ;  /* 0x0000000908007c0c */ /* 0x000fda000bf26070 */
[----:B------:R-:W-:-:S04]  /*04b0*/  @P1 IADD3 R8, PT, PT, R8, -UR9, RZ ;  /* 0x8000000908081c10 */ /* 0x000fc8000fffe0ff */
[----:B------:R-:W-:-:S13]  /*04c0*/  ISETP.GE.U32.AND P1, PT, R8, UR9, PT ;  /* 0x0000000908007c0c */ /* 0x000fda000bf26070 */
[----:B------:R-:W-:-:S05]  /*04d0*/  @P1 VIADD R8, R8, -UR9 ;  /* 0x8000000908081c36 */ /* 0x000fca0008000000 */
[----:B------:R-:W-:-:S04]  /*04e0*/  SEL R15, R5, R8, !P0 ;  /* 0x00000008050f7207 */ /* 0x000fc80004000000 */
[----:B------:R-:W-:-:S13]  /*04f0*/  ISETP.NE.AND P1, PT, R15, R4, PT ;  /* 0x000000040f00720c */ /* 0x000fda0003f25270 */
[----:B------:R-:W-:Y:S05]  /*0500*/  @!P1 BRA `(.L_x_1) ;  /* 0xfffffffc009c9947 */ /* 0x000fea000383ffff */
[----:B------:R-:W-:Y:S05]  /*0510*/  BSYNC.RECONVERGENT B0 ;  /* 0x0000000000007941 */ /* 0x000fea0003800200 */
.L_x_0:
[----:B------:R-:W-:-:S04]  /*0520*/  VIMNMX3.U32 R3, R3, R4, R15, !PT ;  /* 0x000000040303720f */ /* 0x000fc8000780000f */
[----:B------:R-:W-:-:S13]  /*0530*/  ISETP.GE.U32.AND P1, PT, R3, UR8, PT ;  /* 0x0000000803007c0c */ /* 0x000fda000bf26070 */
[----:B------:R-:W-:Y:S02]  /*0540*/  @!P1 LEA R3, R15, UR4, 0x2 ;  /* 0x000000040f039c11 */ /* 0x000fe4000f8e10ff */
[----:B------:R-:W-:Y:S01]  /*0550*/  @!P1 LEA R5, R4, UR4, 0x2 ;  /* 0x0000000404059c11 */ /* 0x000fe2000f8e10ff */
[----:B------:R-:W0:Y:S03]  /*0560*/  LDCU UR4, c[0x0][0x39c] ;  /* 0x00007380ff0477ac */ /* 0x000e260008000800 */
[----:B------:R-:W-:Y:S04]  /*0570*/  @!P1 LDS R3, [R3] ;  /* 0x0000000003039984 */ /* 0x000fe80000000800 */
[----:B------:R-:W1:Y:S01]  /*0580*/  @!P1 LDS R8, [R5] ;  /* 0x0000000005089984 */ /* 0x000e620000000800 */
[----:B0-----:R-:W-:Y:S01]  /*0590*/  UISETP.NE.AND UP0, UPT, UR4, URZ, UPT ;  /* 0x000000ff0400728c */ /* 0x001fe2000bf05270 */
[----:B-1----:R-:W-:-:S04]  /*05a0*/  @!P1 FSETP.GT.AND P0, PT, R3, R8, PT ;  /* 0x000000080300920b */ /* 0x002fc80003f04000 */
[----:B------:R-:W-:Y:S02]  /*05b0*/  @!P1 SEL R8, R15, R4, P0 ;  /* 0x000000040f089207 */ /* 0x000fe40000000000 */
[----:B------:R-:W-:Y:S02]  /*05c0*/  @!P1 SEL R15, R4, R15, P0 ;  /* 0x0000000f040f9207 */ /* 0x000fe40000000000 */
[----:B------:R-:W-:Y:S01]  /*05d0*/  @!P1 MOV R4, R8 ;  /* 0x0000000800049202 */ /* 0x000fe20000000f00 */
[----:B------:R-:W-:Y:S06]  /*05e0*/  BRA.U !UP0, `(.L_x_2) ;  /* 0x0000001d08007547 */ /* 0x000fec000b800000 */
[----:B------:R-:W-:Y:S01]  /*05f0*/  IMAD R3, R2, UR4, RZ ;  /* 0x0000000402037c24 */ /* 0x000fe2000f8e02ff */
[----:B------:R-:W-:Y:S01]  /*0600*/  MOV R32, R7 ;  /* 0x0000000700207202 */ /* 0x000fe20000000f00 */
[----:B------:R-:W-:Y:S01]  /*0610*/  IMAD.MOV.U32 R2, RZ, RZ, R27 ;  /* 0x000000ffff027224 */ /* 0x000fe200078e001b */
[----:B------:R-:W0:Y:S01]  /*0620*/  LDCU UR8, c[0x0][0x3a4] ;  /* 0x00007480ff0877ac */ /* 0x000e220008000800 */
[----:B------:R-:W-:Y:S02]  /*0630*/  IMAD.SHL.U32 R3, R3, 0x2, RZ ;  /* 0x0000000203037824 */ /* 0x000fe400078e00ff */
[----:B------:R-:W-:Y:S01]  /*0640*/  IMAD R4, R4, UR4, RZ ;  /* 0x0000000404047c24 */ /* 0x000fe2000f8e02ff */
[----:B------:R-:W1:Y:S01]  /*0650*/  LDCU UR9, c[0x0][0x3a0] ;  /* 0x00007400ff0977ac */ /* 0x000e620008000800 */
[----:B------:R-:W-:Y:S02]  /*0660*/  IMAD R5, R15, UR4, RZ ;  /* 0x000000040f057c24 */ /* 0x000fe4000f8e02ff */
[----:B------:R-:W-:Y:S01]  /*0670*/  VIADD R28, R3, UR4 ;  /* 0x00000004031c7c36 */ /* 0x000fe20008000000 */
[----:B------:R-:W-:-:S06]  /*0680*/  UMOV UR4, 0x3 ;  /* 0x0000000300047882 */ /* 0x000fcc0000000000 */
.L_x_27:
[----:B--2---:R-:W2:Y:S02]  /*0690*/  LDC R7, c[0x0][0x39c] ;  /* 0x0000e700ff077b82 */ /* 0x004ea40000000800 */
[----:B--2---:R-:W-:-:S13]  /*06a0*/  ISETP.LE.U32.AND P0, PT, R7, UR4, PT ;  /* 0x0000000407007c0c */ /* 0x004fda000bf03070 */
[----:B------:R-:W2:Y:S02]  /*06b0*/  @!P0 LDC.64 R18, c[0x0][0x380] ;  /* 0x0000e000ff128b82 */ /* 0x000ea40000000a00 */
[----:B--2---:R-:W-:-:S04]  /*06c0*/  @!P0 IMAD.WIDE.U32 R20, R4, 0x4, R18 ;  /* 0x0000000404148825 */ /* 0x004fc800078e0012 */
[----:B------:R-:W-:Y:S01]  /*06d0*/  @!P0 IMAD.WIDE.U32 R18, R5, 0x4, R18 ;  /* 0x0000000405128825 */ /* 0x000fe200078e0012 */
[----:B------:R-:W2:Y:S04]  /*06e0*/  @!P0 LDG.E.128 R8, desc[UR6][R20.64] ;  /* 0x0000000614088981 */ /* 0x000ea8000c1e1d00 */
[----:B------:R2:W3:Y:S01]  /*06f0*/  @!P0 LDG.E.128 R12, desc[UR6][R18.64] ;  /* 0x00000006120c8981 */ /* 0x0004e2000c1e1d00 */
[----:B------:R-:W-:Y:S01]  /*0700*/  SHF.R.U32.HI R16, RZ, 0x2, R17 ;  /* 0x00000002ff107819 */ /* 0x000fe20000011611 */
[----:B------:R-:W-:Y:S02]  /*0710*/  IMAD.SHL.U32 R7, R2, 0x10, RZ ;  /* 0x0000001002077824 */ /* 0x000fe400078e00ff */
[----:B------:R-:W-:Y:S02]  /*0720*/  HFMA2 R34, -RZ, RZ, 0.1171875, 0 ;  /* 0x2f800000ff227431 */ /* 0x000fe400000001ff */
[----:B------:R-:W-:Y:S01]  /*0730*/  VIADD R33, R26, 0x587c5 ;  /* 0x000587c51a217836 */ /* 0x000fe20000000000 */
[----:B------:R-:W-:Y:S01]  /*0740*/  LOP3.LUT R16, R16, R17, RZ, 0x3c, !PT ;  /* 0x0000001110107212 */ /* 0x000fe200078e3cff */
[----:B------:R-:W-:Y:S03]  /*0750*/  BSSY.RECONVERGENT B0, `(.L_x_3) ;  /* 0x0000048000007945 */ /* 0x000fe60003800200 */
[----:B------:R-:W-:-:S04]  /*0760*/  SHF.L.U32 R17, R16, 0x1, RZ ;  /* 0x0000000110117819 */ /* 0x000fc800000006ff */
[----:B------:R-:W-:-:S04]  /*0770*/  LOP3.LUT R7, R2, R7, R17, 0x96, !PT ;  /* 0x0000000702077212 */ /* 0x000fc800078e9611 */
[----:B------:R-:W-:-:S05]  /*0780*/  LOP3.LUT R30, R7, R16, RZ, 0x3c, !PT ;  /* 0x00000010071e7212 */ /* 0x000fca00078e3cff */
[----:B------:R-:W-:-:S05]  /*0790*/  IMAD.IADD R7, R30, 0x1, R33 ;  /* 0x000000011e077824 */ /* 0x000fca00078e0221 */
[----:B------:R-:W-:-:S05]  /*07a0*/  I2FP.F32.U32 R7, R7 ;  /* 0x0000000700077245 */ /* 0x000fca0000201000 */
[----:B------:R-:W-:-:S05]  /*07b0*/  FFMA R7, R7, R34, 1.1641532182693481445e-10 ;  /* 0x2f00000007077423 */ /* 0x000fca0000000022 */
[----:B0-----:R-:W-:Y:S01]  /*07c0*/  FSETP.GEU.AND P0, PT, R7, UR8, PT ;  /* 0x0000000807007c0b */ /* 0x001fe2000bf0e000 */
[----:B------:R-:W-:Y:S02]  /*07d0*/  IMAD.MOV.U32 R7, RZ, RZ, R30 ;  /* 0x000000ffff077224 */ /* 0x000fe400078e001e */
[----:B--2---:R-:W-:Y:S01]  /*07e0*/  IMAD.MOV.U32 R19, RZ, RZ, R11 ;  /* 0x000000ffff137224 */ /* 0x004fe200078e000b */
[----:B------:R-:W-:Y:S01]  /*07f0*/  MOV R18, R10 ;  /* 0x0000000a00127202 */ /* 0x000fe20000000f00 */
[----:B------:R-:W-:Y:S02]  /*0800*/  IMAD.MOV.U32 R17, RZ, RZ, R9 ;  /* 0x000000ffff117224 */ /* 0x000fe400078e0009 */
[----:B------:R-:W-:Y:S01]  /*0810*/  IMAD.MOV.U32 R16, RZ, RZ, R8 ;  /* 0x000000ffff107224 */ /* 0x000fe200078e0008 */
[----:B---3--:R-:W-:Y:S01]  /*0820*/  MOV R23, R15 ;  /* 0x0000000f00177202 */ /* 0x008fe20000000f00 */
[----:B------:R-:W-:Y:S01]  /*0830*/  IMAD.MOV.U32 R22, RZ, RZ, R14 ;  /* 0x000000ffff167224 */ /* 0x000fe200078e000e */
[----:B------:R-:W-:Y:S01]  /*0840*/  MOV R20, R12 ;  /* 0x0000000c00147202 */ /* 0x000fe20000000f00 */
[----:B------:R-:W-:-:S02]  /*0850*/  IMAD.MOV.U32 R21, RZ, RZ, R13 ;  /* 0x000000ffff157224 */ /* 0x000fc400078e000d */
[----:B------:R-:W-:Y:S05]  /*0860*/  @P0 BRA `(.L_x_4) ;  /* 0x0000000000d80947 */ /* 0x000fea0003800000 */
[----:B------:R-:W-:Y:S01]  /*0870*/  SHF.R.U32.HI R16, RZ, 0x2, R29 ;  /* 0x00000002ff107819 */ /* 0x000fe2000001161d */
[----:B------:R-:W-:Y:S01]  /*0880*/  IMAD.SHL.U32 R7, R30, 0x10, RZ ;  /* 0x000000101e077824 */ /* 0x000fe200078e00ff */
[----:B------:R-:W-:Y:S02]  /*0890*/  SHF.R.U32.HI R19, RZ, 0x2, R6 ;  /* 0x00000002ff137819 */ /* 0x000fe40000011606 */
[----:B------:R-:W-:Y:S01]  /*08a0*/  LOP3.LUT R16, R16, R29, RZ, 0x3c, !PT ;  /* 0x0000001d10107212 */ /* 0x000fe200078e3cff */
[----:B------:R-:W-:Y:S01]  /*08b0*/  IMAD.MOV.U32 R29, RZ, RZ, R30 ;  /* 0x000000ffff1d7224 */ /* 0x000fe200078e001e */
[----:B------:R-:W-:Y:S02]  /*08c0*/  LOP3.LUT R19, R19, R6, RZ, 0x3c, !PT ;  /* 0x0000000613137212 */ /* 0x000fe400078e3cff */
[----:B------:R-:W-:Y:S01]  /*08d0*/  IADD3 R33, PT, PT, R26, 0x1ba6d9, RZ ;  /* 0x001ba6d91a217810 */ /* 0x000fe20007ffe0ff */
[----:B------:R-:W-:-:S05]  /*08e0*/  IMAD.SHL.U32 R17, R16, 0x2, RZ ;  /* 0x0000000210117824 */ /* 0x000fca00078e00ff */
[----:B------:R-:W-:Y:S02]  /*08f0*/  LOP3.LUT R7, R16, R17, R7, 0x96, !PT ;  /* 0x0000001110077212 */ /* 0x000fe400078e9607 */
[----:B------:R-:W-:Y:S02]  /*0900*/  SHF.R.U32.HI R17, RZ, 0x2, R32 ;  /* 0x00000002ff117819 */ /* 0x000fe40000011620 */
[----:B------:R-:W-:Y:S02]  /*0910*/  LOP3.LUT R6, R7, R30, RZ, 0x3c, !PT ;  /* 0x0000001e07067212 */ /* 0x000fe400078e3cff */
[----:B------:R-:W-:Y:S02]  /*0920*/  SHF.L.U32 R7, R19, 0x1, RZ ;  /* 0x0000000113077819 */ /* 0x000fe400000006ff */
[----:B------:R-:W-:Y:S01]  /*0930*/  LOP3.LUT R17, R17, R32, RZ, 0x3c, !PT ;  /* 0x0000002011117212 */ /* 0x000fe200078e3cff */
[----:B------:R-:W-:-:S05]  /*0940*/  IMAD.SHL.U32 R16, R6, 0x10, RZ ;  /* 0x0000001006107824 */ /* 0x000fca00078e00ff */
[----:B------:R-:W-:Y:S02]  /*0950*/  LOP3.LUT R7, R19, R7, R16, 0x96, !PT ;  /* 0x0000000713077212 */ /* 0x000fe400078e9610 */
[----:B------:R-:W-:Y:S02]  /*0960*/  SHF.R.U32.HI R19, RZ, 0x2, R2 ;  /* 0x00000002ff137819 */ /* 0x000fe40000011602 */
[----:B------:R-:W-:Y:S01]  /*0970*/  LOP3.LUT R32, R7, R6, RZ, 0x3c, !PT ;  /* 0x0000000607207212 */ /* 0x000fe200078e3cff */
[----:B------:R-:W-:Y:S01]  /*0980*/  IMAD.SHL.U32 R7, R17, 0x2, RZ ;  /* 0x0000000211077824 */ /* 0x000fe200078e00ff */
[----:B------:R-:W-:Y:S02]  /*0990*/  LOP3.LUT R19, R19, R2, RZ, 0x3c, !PT ;  /* 0x0000000213137212 */ /* 0x000fe400078e3cff */
[----:B------:R-:W-:Y:S02]  /*09a0*/  SHF.L.U32 R16, R32, 0x4, RZ ;  /* 0x0000000420107819 */ /* 0x000fe400000006ff */
[----:B------:R-:W-:-:S02]  /*09b0*/  IADD3 R18, PT, PT, R26, 0x10974f, R32 ;  /* 0x0010974f1a127810 */ /* 0x000fc40007ffe020 */
[----:B------:R-:W-:-:S04]  /*09c0*/  LOP3.LUT R7, R17, R7, R16, 0x96, !PT ;  /* 0x0000000711077212 */ /* 0x000fc800078e9610 */
[----:B------:R-:W-:Y:S01]  /*09d0*/  LOP3.LUT R2, R7, R32, RZ, 0x3c, !PT ;  /* 0x0000002007027212 */ /* 0x000fe200078e3cff */
[----:B------:R-:W-:-:S04]  /*09e0*/  IMAD.SHL.U32 R7, R19, 0x2, RZ ;  /* 0x0000000213077824 */ /* 0x000fc800078e00ff */
[----:B------:R-:W-:-:S05]  /*09f0*/  IMAD.SHL.U32 R16, R2, 0x10, RZ ;  /* 0x0000001002107824 */ /* 0x000fca00078e00ff */
[----:B------:R-:W-:Y:S02]  /*0a00*/  LOP3.LUT R7, R19, R7, R16, 0x96, !PT ;  /* 0x0000000713077212 */ /* 0x000fe400078e9610 */
[C---:B------:R-:W-:Y:S02]  /*0a10*/  IADD3 R16, PT, PT, R26.reuse, 0xb0f8a, R6 ;  /* 0x000b0f8a1a107810 */ /* 0x040fe40007ffe006 */
[----:B------:R-:W-:Y:S02]  /*0a20*/  LOP3.LUT R7, R7, R2, RZ, 0x3c, !PT ;  /* 0x0000000207077212 */ /* 0x000fe400078e3cff */
[----:B------:R-:W-:Y:S02]  /*0a30*/  IADD3 R26, PT, PT, R26, 0x161f14, R2 ;  /* 0x00161f141a1a7810 */ /* 0x000fe40007ffe002 */
[----:B------:R-:W-:Y:S01]  /*0a40*/  I2FP.F32.U32 R17, R16 ;  /* 0x0000001000117245 */ /* 0x000fe20000201000 */
[----:B------:R-:W-:Y:S01]  /*0a50*/  IMAD.IADD R20, R7, 0x1, R33 ;  /* 0x0000000107147824 */ /* 0x000fe200078e0221 */
[----:B------:R-:W-:-:S02]  /*0a60*/  I2FP.F32.U32 R19, R18 ;  /* 0x0000001200137245 */ /* 0x000fc40000201000 */
[----:B------:R-:W-:Y:S01]  /*0a70*/  I2FP.F32.U32 R21, R26 ;  /* 0x0000001a00157245 */ /* 0x000fe20000201000 */
[----:B------:R-:W-:Y:S01]  /*0a80*/  FFMA R17, R17, R34, 1.1641532182693481445e-10 ;  /* 0x2f00000011117423 */ /* 0x000fe20000000022 */
[----:B------:R-:W-:Y:S01]  /*0a90*/  I2FP.F32.U32 R23, R20 ;  /* 0x0000001400177245 */ /* 0x000fe20000201000 */
[-C--:B------:R-:W-:Y:S02]  /*0aa0*/  FFMA R19, R19, R34.reuse, 1.1641532182693481445e-10 ;  /* 0x2f00000013137423 */ /* 0x080fe40000000022 */
[-C--:B------:R-:W-:Y:S01]  /*0ab0*/  FFMA R21, R21, R34.reuse, 1.1641532182693481445e-10 ;  /* 0x2f00000015157423 */ /* 0x080fe20000000022 */
[----:B------:R-:W-:Y:S01]  /*0ac0*/  FSETP.GEU.AND P0, PT, R17, 0.5, PT ;  /* 0x3f0000001100780b */ /* 0x000fe20003f0e000 */
[----:B------:R-:W-:Y:S01]  /*0ad0*/  FFMA R23, R23, R34, 1.1641532182693481445e-10 ;  /* 0x2f00000017177423 */ /* 0x000fe20000000022 */
[----:B------:R-:W-:Y:S02]  /*0ae0*/  FSETP.GEU.AND P1, PT, R19, 0.5, PT ;  /* 0x3f0000001300780b */ /* 0x000fe40003f2e000 */
[----:B------:R-:W-:-:S02]  /*0af0*/  FSETP.GEU.AND P2, PT, R21, 0.5, PT ;  /* 0x3f0000001500780b */ /* 0x000fc40003f4e000 */
[----:B------:R-:W-:Y:S02]  /*0b00*/  FSETP.GEU.AND P3, PT, R23, 0.5, PT ;  /* 0x3f0000001700780b */ /* 0x000fe40003f6e000 */
[----:B------:R-:W-:Y:S02]  /*0b10*/  FSEL R16, R8, R12, !P0 ;  /* 0x0000000c08107208 */ /* 0x000fe40004000000 */
[----:B------:R-:W-:Y:S02]  /*0b20*/  FSEL R17, R9, R13, !P1 ;  /* 0x0000000d09117208 */ /* 0x000fe40004800000 */
[----:B------:R-:W-:Y:S02]  /*0b30*/  FSEL R18, R10, R14, !P2 ;  /* 0x0000000e0a127208 */ /* 0x000fe40005000000 */
[----:B------:R-:W-:Y:S02]  /*0b40*/  FSEL R19, R11, R15, !P3 ;  /* 0x0000000f0b137208 */ /* 0x000fe40005800000 */
[----:B------:R-:W-:-:S02]  /*0b50*/  FSETP.NEU.AND P0, PT, R16, R8, PT ;  /* 0x000000081000720b */ /* 0x000fc40003f0d000 */
[----:B------:R-:W-:Y:S02]  /*0b60*/  FSETP.NEU.AND P1, PT, R17, R9, PT ;  /* 0x000000091100720b */ /* 0x000fe40003f2d000 */
[----:B------:R-:W-:Y:S02]  /*0b70*/  FSETP.NEU.AND P2, PT, R18, R10, PT ;  /* 0x0000000a1200720b */ /* 0x000fe40003f4d000 */
[----:B------:R-:W-:Y:S02]  /*0b80*/  FSETP.NEU.AND P3, PT, R19, R11, PT ;  /* 0x0000000b1300720b */ /* 0x000fe40003f6d000 */
[----:B------:R-:W-:Y:S02]  /*0b90*/  FSEL R20, R12, R8, !P0 ;  /* 0x000000080c147208 */ /* 0x000fe40004000000 */
[----:B------:R-:W-:Y:S02]  /*0ba0*/  FSEL R21, R13, R9, !P1 ;  /* 0x000000090d157208 */ /* 0x000fe40004800000 */
[----:B------:R-:W-:-:S02]  /*0bb0*/  FSEL R22, R14, R10, !P2 ;  /* 0x0000000a0e167208 */ /* 0x000fc40005000000 */
[----:B------:R-:W-:-:S07]  /*0bc0*/  FSEL R23, R15, R11, !P3 ;  /* 0x0000000b0f177208 */ /* 0x000fce0005800000 */
.L_x_4:
[----:B-1----:R-:W-:Y:S05]  /*0bd0*/  BSYNC.RECONVERGENT B0 ;  /* 0x0000000000007941 */ /* 0x002fea0003800200 */
.L_x_3:
[----:B------:R-:W-:Y:S01]  /*0be0*/  SHF.R.U32.HI R26, RZ, 0x2, R29 ;  /* 0x00000002ff1a7819 */ /* 0x000fe2000001161d */
[----:B------:R-:W-:Y:S01]  /*0bf0*/  BSSY.RECONVERGENT B0, `(.L_x_5) ;  /* 0x000014b000007945 */ /* 0x000fe20003800200 */
[----:B------:R-:W-:Y:S02]  /*0c00*/  SHF.L.U32 R30, R7, 0x4, RZ ;  /* 0x00000004071e7819 */ /* 0x000fe400000006ff */
[----:B------:R-:W-:-:S05]  /*0c10*/  LOP3.LUT R26, R26, R29, RZ, 0x3c, !PT ;  /* 0x0000001d1a1a7212 */ /* 0x000fca00078e3cff */
[----:B------:R-:W-:-:S05]  /*0c20*/  IMAD.SHL.U32 R27, R26, 0x2, RZ ;  /* 0x000000021a1b7824 */ /* 0x000fca00078e00ff */
[----:B------:R-:W-:-:S04]  /*0c30*/  LOP3.LUT R27, R7, R30, R27, 0x96, !PT ;  /* 0x0000001e071b7212 */ /* 0x000fc800078e961b */
[----:B------:R-:W-:Y:S01]  /*0c40*/  LOP3.LUT R27, R27, R26, RZ, 0x3c, !PT ;  /* 0x0000001a1b1b7212 */ /* 0x000fe200078e3cff */
[----:B------:R-:W-:-:S05]  /*0c50*/  VIADD R26, R33, 0x587c5 ;  /* 0x000587c5211a7836 */ /* 0x000fca0000000000 */
[----:B------:R-:W-:-:S04]  /*0c60*/  IADD3 R29, PT, PT, R27, R26, RZ ;  /* 0x0000001a1b1d7210 */ /* 0x000fc80007ffe0ff */
[----:B------:R-:W-:-:S05]  /*0c70*/  I2FP.F32.U32 R29, R29 ;  /* 0x0000001d001d7245 */ /* 0x000fca0000201000 */
[----:B------:R-:W-:-:S05]  /*0c80*/  FFMA R29, R29, R34, 1.1641532182693481445e-10 ;  /* 0x2f0000001d1d7423 */ /* 0x000fca0000000022 */
[----:B------:R-:W-:-:S13]  /*0c90*/  FSETP.GEU.AND P0, PT, R29, UR9, PT ;  /* 0x000000091d007c0b */ /* 0x000fda000bf0e000 */
[----:B------:R-:W-:Y:S05]  /*0ca0*/  @P0 BRA `(.L_x_6) ;  /* 0x0000001000fc0947 */ /* 0x000fea0003800000 */
[----:B------:R-:W-:Y:S01]  /*0cb0*/  ISETP.NE.AND P0, PT, R24, 0x1, PT ;  /* 0x000000011800780c */ /* 0x000fe20003f05270 */
[----:B------:R-:W-:Y:S01]  /*0cc0*/  BSSY.RECONVERGENT B1, `(.L_x_7) ;  /* 0x000004a000017945 */ /* 0x000fe20003800200 */
[----:B------:R-:W-:Y:S01]  /*0cd0*/  IMAD.MOV.U32 R29, RZ, RZ, R27 ;  /* 0x000000ffff1d7224 */ /* 0x000fe200078e001b */
[----:B------:R-:W-:Y:S01]  /*0ce0*/  MOV R31, R2 ;  /* 0x00000002001f7202 */ /* 0x000fe20000000f00 */
[----:B------:R-:W-:Y:S02]  /*0cf0*/  IMAD.MOV.U32 R30, RZ, RZ, R7 ;  /* 0x000000ffff1e7224 */ /* 0x000fe400078e0007 */
[----:B------:R-:W-:-:S07]  /*0d00*/  IMAD.MOV.U32 R35, RZ, RZ, R0 ;  /* 0x000000ffff237224 */ /* 0x000fce00078e0000 */
[----:B------:R-:W-:Y:S05]  /*0d10*/  @!P0 BRA `(.L_x_8) ;  /* 0x0000000400108947 */ /* 0x000fea0003800000 */
[----:B------:R-:W-:Y:S01]  /*0d20*/  SHF.R.U32.HI R29, RZ, 0x2, R6 ;  /* 0x00000002ff1d7819 */ /* 0x000fe20000011606 */
[----:B------:R-:W-:Y:S01]  /*0d30*/  IMAD.SHL.U32 R0, R27, 0x10, RZ ;  /* 0x000000101b007824 */ /* 0x000fe200078e00ff */
[----:B------:R-:W-:Y:S01]  /*0d40*/  BSSY.RECONVERGENT B2, `(.L_x_9) ;  /* 0x0000039000027945 */ /* 0x000fe20003800200 */
[----:B------:R-:W-:Y:S01]  /*0d50*/  VIADD R26, R33, 0x10974f ;  /* 0x0010974f211a7836 */ /* 0x000fe20000000000 */
[----:B------:R-:W-:-:S04]  /*0d60*/  LOP3.LUT R29, R29, R6, RZ, 0x3c, !PT ;  /* 0x000000061d1d7212 */ /* 0x000fc800078e3cff */
[----:B------:R-:W-:-:S04]  /*0d70*/  SHF.L.U32 R6, R29, 0x1, RZ ;  /* 0x000000011d067819 */ /* 0x000fc800000006ff */
[----:B------:R-:W-:-:S04]  /*0d80*/  LOP3.LUT R0, R29, R6, R0, 0x96, !PT ;  /* 0x000000061d007212 */ /* 0x000fc800078e9600 */
[----:B------:R-:W-:-:S04]  /*0d90*/  LOP3.LUT R30, R0, R27, RZ, 0x3c, !PT ;  /* 0x0000001b001e7212 */ /* 0x000fc800078e3cff */
[----:B------:R-:W-:-:S04]  /*0da0*/  IADD3 R0, PT, PT, R33, 0xb0f8a, R30 ;  /* 0x000b0f8a21007810 */ /* 0x000fc80007ffe01e */
[----:B------:R-:W-:-:S05]  /*0db0*/  I2FP.F32.U32 R29, R0 ;  /* 0x00000000001d7245 */ /* 0x000fca0000201000 */
[----:B------:R-:W-:Y:S01]  /*0dc0*/  FFMA R34, R29, R34, 1.1641532182693481445e-10 ;  /* 0x2f0000001d227423 */ /* 0x000fe20000000022 */
[----:B------:R-:W-:-:S04]  /*0dd0*/  SHF.R.U32.HI R29, RZ, 0x2, R32 ;  /* 0x00000002ff1d7819 */ /* 0x000fc80000011620 */
[----:B------:R-:W-:Y:S02]  /*0de0*/  FSETP.GEU.AND P1, PT, R34, 1.175494350822287508e-38, PT ;  /* 0x008000002200780b */ /* 0x000fe40003f2e000 */
[----:B------:R-:W-:Y:S01]  /*0df0*/  LOP3.LUT R0, R29, R32, RZ, 0x3c, !PT ;  /* 0x000000201d007212 */ /* 0x000fe200078e3cff */
[----:B------:R-:W-:-:S04]  /*0e00*/  IMAD.SHL.U32 R29, R30, 0x10, RZ ;  /* 0x000000101e1d7824 */ /* 0x000fc800078e00ff */
[----:B------:R-:W-:-:S05]  /*0e10*/  IMAD.SHL.U32 R6, R0, 0x2, RZ ;  /* 0x0000000200067824 */ /* 0x000fca00078e00ff */
[----:B------:R-:W-:Y:S01]  /*0e20*/  LOP3.LUT R29, R0, R6, R29, 0x96, !PT ;  /* 0x00000006001d7212 */ /* 0x000fe200078e961d */
[----:B------:R-:W-:-:S03]  /*0e30*/  @!P1 FMUL R34, R34, 8388608 ;  /* 0x4b00000022229820 */ /* 0x000fc60000400000 */
[----:B------:R-:W-:Y:S02]  /*0e40*/  LOP3.LUT R29, R29, R30, RZ, 0x3c, !PT ;  /* 0x0000001e1d1d7212 */ /* 0x000fe400078e3cff */
[----:B------:R-:W-:-:S04]  /*0e50*/  IADD3 R0, PT, PT, R34, -0x3f2aaaab, RZ ;  /* 0xc0d5555522007810 */ /* 0x000fc80007ffe0ff */
[----:B------:R-:W-:Y:S02]  /*0e60*/  LOP3.LUT R31, R0, 0xff800000, RZ, 0xc0, !PT ;  /* 0xff800000001f7812 */ /* 0x000fe400078ec0ff */
[----:B------:R-:W-:Y:S02]  /*0e70*/  FSEL R0, RZ, -23, P1 ;  /* 0xc1b80000ff007808 */ /* 0x000fe40000800000 */
[C---:B------:R-:W-:Y:S01]  /*0e80*/  ISETP.GT.U32.AND P1, PT, R34.reuse, 0x7f7fffff, PT ;  /* 0x7f7fffff2200780c */ /* 0x040fe20003f24070 */
[----:B------:R-:W-:Y:S01]  /*0e90*/  IMAD.IADD R6, R34, 0x1, -R31 ;  /* 0x0000000122067824 */ /* 0x000fe200078e0a1f */
[----:B------:R-:W-:-:S03]  /*0ea0*/  I2FP.F32.S32 R31, R31 ;  /* 0x0000001f001f7245 */ /* 0x000fc60000201400 */
[----:B------:R-:W-:Y:S02]  /*0eb0*/  FADD R6, R6, -1 ;  /* 0xbf80000006067421 */ /* 0x000fe40000000000 */
[----:B------:R-:W-:Y:S01]  /*0ec0*/  FFMA R0, R31, 1.1920928955078125e-07, R0 ;  /* 0x340000001f007823 */ /* 0x000fe20000000000 */
[----:B------:R-:W-:-:S04]  /*0ed0*/  IMAD.MOV.U32 R31, RZ, RZ, 0x3e055027 ;  /* 0x3e055027ff1f7424 */ /* 0x000fc800078e00ff */
[----:B------:R-:W-:-:S04]  /*0ee0*/  FFMA R31, R6, -R31, 0.14084610342979431152 ;  /* 0x3e1039f6061f7423 */ /* 0x000fc8000000081f */
[----:B------:R-:W-:-:S04]  /*0ef0*/  FFMA R31, R6, R31, -0.12148627638816833496 ;  /* 0xbdf8cdcc061f7423 */ /* 0x000fc8000000001f */
[----:B------:R-:W-:-:S04]  /*0f00*/  FFMA R31, R6, R31, 0.13980610668659210205 ;  /* 0x3e0f2955061f7423 */ /* 0x000fc8000000001f */
[----:B------:R-:W-:-:S04]  /*0f10*/  FFMA R31, R6, R31, -0.16684235632419586182 ;  /* 0xbe2ad8b9061f7423 */ /* 0x000fc8000000001f */
[----:B------:R-:W-:-:S04]  /*0f20*/  FFMA R31, R6, R31, 0.20012299716472625732 ;  /* 0x3e4ced0b061f7423 */ /* 0x000fc8000000001f */
[----:B------:R-:W-:-:S04]  /*0f30*/  FFMA R31, R6, R31, -0.24999669194221496582 ;  /* 0xbe7fff22061f7423 */ /* 0x000fc8000000001f */
[----:B------:R-:W-:-:S04]  /*0f40*/  FFMA R31, R6, R31, 0.33333182334899902344 ;  /* 0x3eaaaa78061f7423 */ /* 0x000fc8000000001f */
[----:B------:R-:W-:-:S04]  /*0f50*/  FFMA R31, R6, R31, -0.5 ;  /* 0xbf000000061f7423 */ /* 0x000fc8000000001f */
[----:B------:R-:W-:-:S04]  /*0f60*/  FMUL R31, R6, R31 ;  /* 0x0000001f061f7220 */ /* 0x000fc80000400000 */
[----:B------:R-:W-:-:S04]  /*0f70*/  FFMA R31, R6, R31, R6 ;  /* 0x0000001f061f7223 */ /* 0x000fc80000000006 */
[----:B------:R-:W-:Y:S01]  /*0f80*/  FFMA R0, R0, 0.69314718246459960938, R31 ;  /* 0x3f31721800007823 */ /* 0x000fe2000000001f */
[----:B------:R-:W-:-:S05]  /*0f90*/  MOV R31, 0x7f800000 ;  /* 0x7f800000001f7802 */ /* 0x000fca0000000f00 */
[C---:B------:R-:W-:Y:S01]  /*0fa0*/  @P1 FFMA R0, R34.reuse, R31, +INF ;  /* 0x7f80000022001423 */ /* 0x040fe2000000001f */
[----:B------:R-:W-:Y:S01]  /*0fb0*/  FSETP.NEU.AND P1, PT, R34, RZ, PT ;  /* 0x000000ff2200720b */ /* 0x000fe20003f2d000 */
[----:B------:R-:W-:Y:S02]  /*0fc0*/  IMAD.MOV.U32 R31, RZ, RZ, 0x30c90fdb ;  /* 0x30c90fdbff1f7424 */ /* 0x000fe400078e00ff */
[----:B------:R-:W-:-:S05]  /*0fd0*/  FMUL R0, R0, -2 ;  /* 0xc000000000007820 */ /* 0x000fca0000400000 */
[----:B------:R-:W-:-:S04]  /*0fe0*/  FSEL R0, R0, +INF , P1 ;  /* 0x7f80000000007808 */ /* 0x000fc80000800000 */
[----:B------:R0:W1:Y:S01]  /*0ff0*/  MUFU.RSQ R35, R0 ;  /* 0x0000000000237308 */ /* 0x0000620000001400 */
[----:B------:R-:W-:-:S05]  /*1000*/  VIADD R6, R0, 0xf3000000 ;  /* 0xf300000000067836 */ /* 0x000fca0000000000 */
[----:B------:R-:W-:Y:S02]  /*1010*/  ISETP.GT.U32.AND P1, PT, R6, 0x727fffff, PT ;  /* 0x727fffff0600780c */ /* 0x000fe40003f24070 */
[----:B------:R-:W-:-:S04]  /*1020*/  IADD3 R6, PT, PT, R29, R26, RZ ;  /* 0x0000001a1d067210 */ /* 0x000fc80007ffe0ff */
[----:B------:R-:W-:-:S05]  /*1030*/  I2FP.F32.U32 R6, R6 ;  /* 0x0000000600067245 */ /* 0x000fca0000201000 */
[----:B------:R-:W-:Y:S02]  /*1040*/  FFMA R31, R6, R31, 7.314590599882819788e-10 ;  /* 0x30490fdb061f7423 */ /* 0x000fe4000000001f */
[----:B01----:R-:W-:Y:S05]  /*1050*/  @!P1 BRA `(.L_x_10) ;  /* 0x00000000000c9947 */ /* 0x003fea0003800000 */
[----:B------:R-:W-:-:S07]  /*1060*/  MOV R6, 0x1080 ;  /* 0x0000108000067802 */ /* 0x000fce0000000f00 */
[----:B------:R-:W-:Y:S05]  /*1070*/  CALL.REL.NOINC `($__internal_0_$__cuda_sm20_sqrt_rn_f32_slowpath) ;  /* 0x0000001000a07944 */ /* 0x000fea0003c00000 */
[----:B------:R-:W-:Y:S05]  /*1080*/  BRA `(.L_x_11) ;  /* 0x0000000000107947 */ /* 0x000fea0003800000 */
.L_x_10:
[----:B------:R-:W-:Y:S01]  /*1090*/  FMUL.FTZ R33, R0, R35 ;  /* 0x0000002300217220 */ /* 0x000fe20000410000 */
[----:B------:R-:W-:-:S03]  /*10a0*/  FMUL.FTZ R6, R35, 0.5 ;  /* 0x3f00000023067820 */ /* 0x000fc60000410000 */
[----:B------:R-:W-:-:S04]  /*10b0*/  FFMA R0, -R33, R33, R0 ;  /* 0x0000002121007223 */ /* 0x000fc80000000100 */
[----:B------:R-:W-:-:S07]  /*10c0*/  FFMA R33, R0, R6, R33 ;  /* 0x0000000600217223 */ /* 0x000fce0000000021 */
.L_x_11:
[----:B------:R-:W-:Y:S05]  /*10d0*/  BSYNC.RECONVERGENT B2 ;  /* 0x0000000000027941 */ /* 0x000fea0003800200 */
.L_x_9:
[----:B------:R-:W-:Y:S01]  /*10e0*/  FMUL.RZ R34, R31, 0.15915493667125701904 ;  /* 0x3e22f9831f227820 */ /* 0x000fe2000040c000 */
[----:B------:R-:W-:Y:S01]  /*10f0*/  IMAD.MOV.U32 R31, RZ, RZ, R27 ;  /* 0x000000ffff1f7224 */ /* 0x000fe200078e001b */
[----:B------:R-:W-:Y:S02]  /*1100*/  MOV R32, R7 ;  /* 0x0000000700207202 */ /* 0x000fe40000000f00 */
[----:B------:R-:W0:Y:S08]  /*1110*/  MUFU.SIN R0, R34 ;  /* 0x0000002200007308 */ /* 0x000e300000000400 */
[----:B------:R-:W1:Y:S01]  /*1120*/  MUFU.COS R6, R34 ;  /* 0x0000002200067308 */ /* 0x000e620000000000 */
[-C--:B0-----:R-:W-:Y:S01]  /*1130*/  FMUL R35, R0, R33.reuse ;  /* 0x0000002100237220 */ /* 0x081fe20000400000 */
[----:B-1----:R-:W-:Y:S01]  /*1140*/  FMUL R0, R6, R33 ;  /* 0x0000002106007220 */ /* 0x002fe20000400000 */
[----:B------:R-:W-:-:S07]  /*1150*/  IMAD.MOV.U32 R6, RZ, RZ, R2 ;  /* 0x000000ffff067224 */ /* 0x000fce00078e0002 */
.L_x_8:
[----:B------:R-:W-:Y:S05]  /*1160*/  BSYNC.RECONVERGENT B1 ;  /* 0x0000000000017941 */ /* 0x000fea0003800200 */
.L_x_7:
[----:B------:R-:W-:Y:S01]  /*1170*/  ISETP.NE.AND P1, PT, R24, 0x1, PT ;  /* 0x000000011800780c */ /* 0x000fe20003f25270 */
[----:B------:R-:W-:Y:S01]  /*1180*/  BSSY.RECONVERGENT B1, `(.L_x_12) ;  /* 0x000004c000017945 */ /* 0x000fe20003800200 */
[----:B------:R-:W-:Y:S01]  /*1190*/  FFMA R16, R35, 0.10000000149011611938, R16 ;  /* 0x3dcccccd23107823 */ /* 0x000fe20000000010 */
[----:B------:R-:W-:Y:S01]  /*11a0*/  IMAD.MOV.U32 R24, RZ, RZ, R29 ;  /* 0x000000ffff187224 */ /* 0x000fe200078e001d */
[----:B------:R-:W-:Y:S01]  /*11b0*/  MOV R7, R30 ;  /* 0x0000001e00077202 */ /* 0x000fe20000000f00 */
[----:B------:R-:W-:Y:S02]  /*11c0*/  IMAD.MOV.U32 R2, RZ, RZ, R31 ;  /* 0x000000ffff027224 */ /* 0x000fe400078e001f */
[----:B------:R-:W-:-:S06]  /*11d0*/  IMAD.MOV.U32 R34, RZ, RZ, R0 ;  /* 0x000000ffff227224 */ /* 0x000fcc00078e0000 */
[----:B------:R-:W-:Y:S05]  /*11e0*/  @P1 BRA `(.L_x_13) ;  /* 0x0000000400141947 */ /* 0x000fea0003800000 */
[----:B------:R-:W-:Y:S01]  /*11f0*/  SHF.R.U32.HI R7, RZ, 0x2, R6 ;  /* 0x00000002ff077819 */ /* 0x000fe20000011606 */
[----:B------:R-:W-:Y:S01]  /*1200*/  IMAD.MOV.U32 R27, RZ, RZ, 0x2f800000 ;  /* 0x2f800000ff1b7424 */ /* 0x000fe200078e00ff */
[----:B------:R-:W-:Y:S01]  /*1210*/  SHF.L.U32 R0, R29, 0x4, RZ ;  /* 0x000000041d007819 */ /* 0x000fe200000006ff */
[----:B------:R-:W-:Y:S01]  /*1220*/  BSSY.RECONVERGENT B2, `(.L_x_14) ;  /* 0x0000039000027945 */ /* 0x000fe20003800200 */
[----:B------:R-:W-:Y:S02]  /*1230*/  LOP3.LUT R7, R7, R6, RZ, 0x3c, !PT ;  /* 0x0000000607077212 */ /* 0x000fe400078e3cff */
[----:B------:R-:W-:-:S03]  /*1240*/  SHF.R.U32.HI R33, RZ, 0x2, R32 ;  /* 0x00000002ff217819 */ /* 0x000fc60000011620 */
[----:B------:R-:W-:Y:S01]  /*1250*/  IMAD.SHL.U32 R2, R7, 0x2, RZ ;  /* 0x0000000207027824 */ /* 0x000fe200078e00ff */
[----:B------:R-:W-:-:S04]  /*1260*/  LOP3.LUT R33, R33, R32, RZ, 0x3c, !PT ;  /* 0x0000002021217212 */ /* 0x000fc800078e3cff */
[----:B------:R-:W-:Y:S01]  /*1270*/  LOP3.LUT R0, R29, R0, R2, 0x96, !PT ;  /* 0x000000001d007212 */ /* 0x000fe200078e9602 */
[----:B------:R-:W-:-:S03]  /*1280*/  IMAD.SHL.U32 R2, R33, 0x2, RZ ;  /* 0x0000000221027824 */ /* 0x000fc600078e00ff */
[----:B------:R-:W-:-:S04]  /*1290*/  LOP3.LUT R7, R0, R7, RZ, 0x3c, !PT ;  /* 0x0000000700077212 */ /* 0x000fc800078e3cff */
[C---:B------:R-:W-:Y:S01]  /*12a0*/  IADD3 R0, PT, PT, R26.reuse, 0x587c5, R7 ;  /* 0x000587c51a007810 */ /* 0x040fe20007ffe007 */
[----:B------:R-:W-:Y:S01]  /*12b0*/  IMAD.SHL.U32 R24, R7, 0x10, RZ ;  /* 0x0000001007187824 */ /* 0x000fe200078e00ff */
[----:B------:R-:W-:Y:S02]  /*12c0*/  IADD3 R26, PT, PT, R26, 0xb0f8a, RZ ;  /* 0x000b0f8a1a1a7810 */ /* 0x000fe40007ffe0ff */
[----:B------:R-:W-:Y:S02]  /*12d0*/  I2FP.F32.U32 R0, R0 ;  /* 0x0000000000007245 */ /* 0x000fe40000201000 */
[----:B------:R-:W-:Y:S01]  /*12e0*/  LOP3.LUT R24, R33, R2, R24, 0x96, !PT ;  /* 0x0000000221187212 */ /* 0x000fe200078e9618 */
[----:B------:R-:W-:Y:S02]  /*12f0*/  IMAD.MOV.U32 R33, RZ, RZ, 0x3e055027 ;  /* 0x3e055027ff217424 */ /* 0x000fe400078e00ff */
[----:B------:R-:W-:Y:S01]  /*1300*/  FFMA R0, R0, R27, 1.1641532182693481445e-10 ;  /* 0x2f00000000007423 */ /* 0x000fe2000000001b */
[----:B------:R-:W-:-:S04]  /*1310*/  LOP3.LUT R24, R24, R7, RZ, 0x3c, !PT ;  /* 0x0000000718187212 */ /* 0x000fc800078e3cff */
[----:B------:R-:W-:-:S13]  /*1320*/  FSETP.GEU.AND P2, PT, R0, 1.175494350822287508e-38, PT ;  /* 0x008000000000780b */ /* 0x000fda0003f4e000 */
[----:B------:R-:W-:-:S05]  /*1330*/  @!P2 FMUL R0, R0, 8388608 ;  /* 0x4b0000000000a820 */ /* 0x000fca0000400000 */
[----:B------:R-:W-:-:S04]  /*1340*/  IADD3 R27, PT, PT, R0, -0x3f2aaaab, RZ ;  /* 0xc0d55555001b7810 */ /* 0x000fc80007ffe0ff */
[----:B------:R-:W-:-:S04]  /*1350*/  LOP3.LUT R27, R27, 0xff800000, RZ, 0xc0, !PT ;  /* 0xff8000001b1b7812 */ /* 0x000fc800078ec0ff */
[-C--:B------:R-:W-:Y:S02]  /*1360*/  IADD3 R2, PT, PT, R0, -R27.reuse, RZ ;  /* 0x8000001b00027210 */ /* 0x080fe40007ffe0ff */
[----:B------:R-:W-:-:S03]  /*1370*/  I2FP.F32.S32 R27, R27 ;  /* 0x0000001b001b7245 */ /* 0x000fc60000201400 */
[----:B------:R-:W-:-:S04]  /*1380*/  FADD R2, R2, -1 ;  /* 0xbf80000002027421 */ /* 0x000fc80000000000 */
        /* <DEDUP_REMOVED lines=9> */
[----:B------:R-:W-:Y:S01]  /*1420*/  FFMA R33, R2, R33, R2 ;  /* 0x0000002102217223 */ /* 0x000fe20000000002 */
[----:B------:R-:W-:Y:S02]  /*1430*/  FSEL R2, RZ, -23, P2 ;  /* 0xc1b80000ff027808 */ /* 0x000fe40001000000 */
[----:B------:R-:W-:-:S03]  /*1440*/  ISETP.GT.U32.AND P2, PT, R0, 0x7f7fffff, PT ;  /* 0x7f7fffff0000780c */ /* 0x000fc60003f44070 */
[----:B------:R-:W-:Y:S01]  /*1450*/  FFMA R2, R27, 1.1920928955078125e-07, R2 ;  /* 0x340000001b027823 */ /* 0x000fe20000000002 */
[----:B------:R-:W-:-:S03]  /*1460*/  IMAD.MOV.U32 R27, RZ, RZ, 0x7f800000 ;  /* 0x7f800000ff1b7424 */ /* 0x000fc600078e00ff */
[----:B------:R-:W-:Y:S01]  /*1470*/  FFMA R2, R2, 0.69314718246459960938, R33 ;  /* 0x3f31721802027823 */ /* 0x000fe20000000021 */
[----:B------:R-:W-:-:S05]  /*1480*/  HFMA2 R33, -RZ, RZ, 0.1495361328125, 0.0004794597625732421875 ;  /* 0x30c90fdbff217431 */ /* 0x000fca00000001ff */
[C---:B------:R-:W-:Y:S01]  /*1490*/  @P2 FFMA R2, R0.reuse, R27, +INF ;  /* 0x7f80000000022423 */ /* 0x040fe2000000001b */
[----:B------:R-:W-:-:S03]  /*14a0*/  FSETP.NEU.AND P2, PT, R0, RZ, PT ;  /* 0x000000ff0000720b */ /* 0x000fc60003f4d000 */
[----:B------:R-:W-:-:S05]  /*14b0*/  FMUL R2, R2, -2 ;  /* 0xc000000002027820 */ /* 0x000fca0000400000 */
[----:B------:R-:W-:Y:S01]  /*14c0*/  FSEL R0, R2, +INF , P2 ;  /* 0x7f80000002007808 */ /* 0x000fe20001000000 */
[----:B------:R-:W-:-:S03]  /*14d0*/  IMAD.IADD R2, R24, 0x1, R26 ;  /* 0x0000000118027824 */ /* 0x000fc600078e021a */
[----:B------:R0:W1:Y:S01]  /*14e0*/  MUFU.RSQ R27, R0 ;  /* 0x00000000001b7308 */ /* 0x0000620000001400 */
[----:B------:R-:W-:Y:S01]  /*14f0*/  VIADD R6, R0, 0xf3000000 ;  /* 0xf300000000067836 */ /* 0x000fe20000000000 */
[----:B------:R-:W-:-:S04]  /*1500*/  I2FP.F32.U32 R2, R2 ;  /* 0x0000000200027245 */ /* 0x000fc80000201000 */
[----:B------:R-:W-:Y:S01]  /*1510*/  ISETP.GT.U32.AND P2, PT, R6, 0x727fffff, PT ;  /* 0x727fffff0600780c */ /* 0x000fe20003f44070 */
[----:B------:R-:W-:-:S12]  /*1520*/  FFMA R2, R2, R33, 7.314590599882819788e-10 ;  /* 0x30490fdb02027423 */ /* 0x000fd80000000021 */
[----:B01----:R-:W-:Y:S05]  /*1530*/  @!P2 BRA `(.L_x_15) ;  /* 0x00000000000ca947 */ /* 0x003fea0003800000 */
[----:B------:R-:W-:-:S07]  /*1540*/  MOV R6, 0x1560 ;  /* 0x0000156000067802 */ /* 0x000fce0000000f00 */
[----:B------:R-:W-:Y:S05]  /*1550*/  CALL.REL.NOINC `($__internal_0_$__cuda_sm20_sqrt_rn_f32_slowpath) ;  /* 0x0000000c00687944 */ /* 0x000fea0003c00000 */
[----:B------:R-:W-:Y:S05]  /*1560*/  BRA `(.L_x_16) ;  /* 0x0000000000107947 */ /* 0x000fea0003800000 */
.L_x_15:
[----:B------:R-:W-:Y:S01]  /*1570*/  FMUL.FTZ R33, R0, R27 ;  /* 0x0000001b00217220 */ /* 0x000fe20000410000 */
[----:B------:R-:W-:-:S03]  /*1580*/  FMUL.FTZ R6, R27, 0.5 ;  /* 0x3f0000001b067820 */ /* 0x000fc60000410000 */
[----:B------:R-:W-:-:S04]  /*1590*/  FFMA R0, -R33, R33, R0 ;  /* 0x0000002121007223 */ /* 0x000fc80000000100 */
[----:B------:R-:W-:-:S07]  /*15a0*/  FFMA R33, R0, R6, R33 ;  /* 0x0000000600217223 */ /* 0x000fce0000000021 */
.L_x_16:
[----:B------:R-:W-:Y:S05]  /*15b0*/  BSYNC.RECONVERGENT B2 ;  /* 0x0000000000027941 */ /* 0x000fea0003800200 */
.L_x_14:
[----:B------:R-:W-:Y:S01]  /*15c0*/  FMUL.RZ R27, R2, 0.15915493667125701904 ;  /* 0x3e22f983021b7820 */ /* 0x000fe2000040c000 */
[----:B------:R-:W-:Y:S01]  /*15d0*/  IMAD.MOV.U32 R2, RZ, RZ, R29 ;  /* 0x000000ffff027224 */ /* 0x000fe200078e001d */
[----:B------:R-:W-:Y:S01]  /*15e0*/  MOV R6, R31 ;  /* 0x0000001f00067202 */ /* 0x000fe20000000f00 */
[----:B------:R-:W-:Y:S01]  /*15f0*/  IMAD.MOV.U32 R32, RZ, RZ, R30 ;  /* 0x000000ffff207224 */ /* 0x000fe200078e001e */
[----:B------:R-:W0:Y:S08]  /*1600*/  MUFU.SIN R34, R27 ;  /* 0x0000001b00227308 */ /* 0x000e300000000400 */
[----:B------:R-:W1:Y:S01]  /*1610*/  MUFU.COS R0, R27 ;  /* 0x0000001b00007308 */ /* 0x000e620000000000 */
[-C--:B0-----:R-:W-:Y:S01]  /*1620*/  FMUL R34, R34, R33.reuse ;  /* 0x0000002122227220 */ /* 0x081fe20000400000 */
[----:B-1----:R-:W-:-:S07]  /*1630*/  FMUL R0, R0, R33 ;  /* 0x0000002100007220 */ /* 0x002fce0000400000 */
.L_x_13:
[----:B------:R-:W-:Y:S05]  /*1640*/  BSYNC.RECONVERGENT B1 ;  /* 0x0000000000017941 */ /* 0x000fea0003800200 */
.L_x_12:
[----:B------:R-:W-:Y:S01]  /*1650*/  BSSY.RECONVERGENT B1, `(.L_x_17) ;  /* 0x000004c000017945 */ /* 0x000fe20003800200 */
[----:B------:R-:W-:Y:S01]  /*1660*/  FFMA R17, R34, 0.10000000149011611938, R17 ;  /* 0x3dcccccd22117823 */ /* 0x000fe20000000011 */
[----:B------:R-:W-:Y:S01]  /*1670*/  IMAD.MOV.U32 R31, RZ, RZ, R24 ;  /* 0x000000ffff1f7224 */ /* 0x000fe200078e0018 */
[----:B------:R-:W-:Y:S01]  /*1680*/  MOV R29, R2 ;  /* 0x00000002001d7202 */ /* 0x000fe20000000f00 */
[----:B------:R-:W-:Y:S02]  /*1690*/  IMAD.MOV.U32 R30, RZ, RZ, R7 ;  /* 0x000000ffff1e7224 */ /* 0x000fe400078e0007 */
[----:B------:R-:W-:Y:S01]  /*16a0*/  IMAD.MOV.U32 R27, RZ, RZ, R0 ;  /* 0x000000ffff1b7224 */ /* 0x000fe200078e0000 */
[----:B------:R-:W-:Y:S06]  /*16b0*/  @!P0 BRA `(.L_x_18) ;  /* 0x0000000400148947 */ /* 0x000fec0003800000 */
[----:B------:R-:W-:Y:S01]  /*16c0*/  SHF.R.U32.HI R27, RZ, 0x2, R6 ;  /* 0x00000002ff1b7819 */ /* 0x000fe20000011606 */
[----:B------:R-:W-:Y:S01]  /*16d0*/  BSSY.RECONVERGENT B2, `(.L_x_19) ;  /* 0x000003b000027945 */ /* 0x000fe20003800200 */
[----:B------:R-:W-:Y:S02]  /*16e0*/  SHF.R.U32.HI R29, RZ, 0x2, R32 ;  /* 0x00000002ff1d7819 */ /* 0x000fe40000011620 */
[----:B------:R-:W-:Y:S01]  /*16f0*/  LOP3.LUT R30, R27, R6, RZ, 0x3c, !PT ;  /* 0x000000061b1e7212 */ /* 0x000fe200078e3cff */
[----:B------:R-:W-:Y:S01]  /*1700*/  IMAD.SHL.U32 R27, R24, 0x10, RZ ;  /* 0x00000010181b7824 */ /* 0x000fe200078e00ff */
[----:B------:R-:W-:Y:S02]  /*1710*/  LOP3.LUT R6, R29, R32, RZ, 0x3c, !PT ;  /* 0x000000201d067212 */ /* 0x000fe400078e3cff */
[----:B------:R-:W-:Y:S02]  /*1720*/  SHF.L.U32 R0, R30, 0x1, RZ ;  /* 0x000000011e007819 */ /* 0x000fe400000006ff */
[----:B------:R-:W-:-:S02]  /*1730*/  SHF.L.U32 R29, R6, 0x1, RZ ;  /* 0x00000001061d7819 */ /* 0x000fc400000006ff */
[----:B------:R-:W-:-:S04]  /*1740*/  LOP3.LUT R27, R24, R27, R0, 0x96, !PT ;  /* 0x0000001b181b7212 */ /* 0x000fc800078e9600 */
[----:B------:R-:W-:Y:S01]  /*1750*/  LOP3.LUT R30, R27, R30, RZ, 0x3c, !PT ;  /* 0x0000001e1b1e7212 */ /* 0x000fe200078e3cff */
[----:B------:R-:W-:-:S03]  /*1760*/  IMAD.MOV.U32 R27, RZ, RZ, 0x2f800000 ;  /* 0x2f800000ff1b7424 */ /* 0x000fc600078e00ff */
[----:B------:R-:W-:Y:S01]  /*1770*/  IADD3 R0, PT, PT, R26, 0x587c5, R30 ;  /* 0x000587c51a007810 */ /* 0x000fe20007ffe01e */
[----:B------:R-:W-:Y:S02]  /*1780*/  IMAD.SHL.U32 R31, R30, 0x10, RZ ;  /* 0x000000101e1f7824 */ /* 0x000fe400078e00ff */
[----:B------:R-:W-:Y:S01]  /*1790*/  VIADD R26, R26, 0xb0f8a ;  /* 0x000b0f8a1a1a7836 */ /* 0x000fe20000000000 */
[----:B------:R-:W-:Y:S02]  /*17a0*/  I2FP.F32.U32 R0, R0 ;  /* 0x0000000000007245 */ /* 0x000fe40000201000 */
[----:B------:R-:W-:Y:S01]  /*17b0*/  LOP3.LUT R31, R6, R29, R31, 0x96, !PT ;  /* 0x0000001d061f7212 */ /* 0x000fe200078e961f */
[----:B------:R-:W-:Y:S02]  /*17c0*/  HFMA2 R29, -RZ, RZ, 1.5048828125, 33.21875 ;  /* 0x3e055027ff1d7431 */ /* 0x000fe400000001ff */
[----:B------:R-:W-:Y:S01]  /*17d0*/  FFMA R0, R0, R27, 1.1641532182693481445e-10 ;  /* 0x2f00000000007423 */ /* 0x000fe2000000001b */
[----:B------:R-:W-:-:S04]  /*17e0*/  LOP3.LUT R31, R31, R30, RZ, 0x3c, !PT ;  /* 0x0000001e1f1f7212 */ /* 0x000fc800078e3cff */
[----:B------:R-:W-:-:S13]  /*17f0*/  FSETP.GEU.AND P0, PT, R0, 1.175494350822287508e-38, PT ;  /* 0x008000000000780b */ /* 0x000fda0003f0e000 */
[----:B------:R-:W-:-:S04]  /*1800*/  @!P0 FMUL R0, R0, 8388608 ;  /* 0x4b00000000008820 */ /* 0x000fc80000400000 */
[----:B------:R-:W-:-:S05]  /*1810*/  VIADD R27, R0, 0xc0d55555 ;  /* 0xc0d55555001b7836 */ /* 0x000fca0000000000 */
[----:B------:R-:W-:-:S05]  /*1820*/  LOP3.LUT R27, R27, 0xff800000, RZ, 0xc0, !PT ;  /* 0xff8000001b1b7812 */ /* 0x000fca00078ec0ff */
[----:B------:R-:W-:Y:S01]  /*1830*/  IMAD.IADD R6, R0, 0x1, -R27 ;  /* 0x0000000100067824 */ /* 0x000fe200078e0a1b */
        /* <DEDUP_REMOVED lines=16> */
[----:B------:R-:W-:-:S06]  /*1940*/  FFMA R6, R6, 0.69314718246459960938, R29 ;  /* 0x3f31721806067823 */ /* 0x000fcc000000001d */
[C---:B------:R-:W-:Y:S01]  /*1950*/  @P0 FFMA R6, R0.reuse, R27, +INF ;  /* 0x7f80000000060423 */ /* 0x040fe2000000001b */
[----:B------:R-:W-:-:S03]  /*1960*/  FSETP.NEU.AND P0, PT, R0, RZ, PT ;  /* 0x000000ff0000720b */ /* 0x000fc60003f0d000 */
[----:B------:R-:W-:-:S05]  /*1970*/  FMUL R6, R6, -2 ;  /* 0xc000000006067820 */ /* 0x000fca0000400000 */
[----:B------:R-:W-:Y:S02]  /*1980*/  FSEL R0, R6, +INF , P0 ;  /* 0x7f80000006007808 */ /* 0x000fe40000000000 */
[----:B------:R-:W-:Y:S02]  /*1990*/  IADD3 R6, PT, PT, R26, R31, RZ ;  /* 0x0000001f1a067210 */ /* 0x000fe40007ffe0ff */
[----:B------:R0:W1:Y:S01]  /*19a0*/  MUFU.RSQ R29, R0 ;  /* 0x00000000001d7308 */ /* 0x0000620000001400 */
[----:B------:R-:W-:Y:S01]  /*19b0*/  VIADD R27, R0, 0xf3000000 ;  /* 0xf3000000001b7836 */ /* 0x000fe20000000000 */
[----:B------:R-:W-:-:S04]  /*19c0*/  I2FP.F32.U32 R6, R6 ;  /* 0x0000000600067245 */ /* 0x000fc80000201000 */
[----:B------:R-:W-:Y:S01]  /*19d0*/  ISETP.GT.U32.AND P0, PT, R27, 0x727fffff, PT ;  /* 0x727fffff1b00780c */ /* 0x000fe20003f04070 */
[----:B------:R-:W-:-:S04]  /*19e0*/  IMAD.MOV.U32 R27, RZ, RZ, 0x30c90fdb ;  /* 0x30c90fdbff1b7424 */ /* 0x000fc800078e00ff */
[----:B------:R-:W-:-:S08]  /*19f0*/  FFMA R27, R6, R27, 7.314590599882819788e-10 ;  /* 0x30490fdb061b7423 */ /* 0x000fd0000000001b */
[----:B01----:R-:W-:Y:S05]  /*1a00*/  @!P0 BRA `(.L_x_20) ;  /* 0x00000000000c8947 */ /* 0x003fea0003800000 */
[----:B------:R-:W-:-:S07]  /*1a10*/  MOV R6, 0x1a30 ;  /* 0x00001a3000067802 */ /* 0x000fce0000000f00 */
[----:B------:R-:W-:Y:S05]  /*1a20*/  CALL.REL.NOINC `($__internal_0_$__cuda_sm20_sqrt_rn_f32_slowpath) ;  /* 0x0000000800347944 */ /* 0x000fea0003c00000 */
[----:B------:R-:W-:Y:S05]  /*1a30*/  BRA `(.L_x_21) ;  /* 0x0000000000107947 */ /* 0x000fea0003800000 */
.L_x_20:
[----:B------:R-:W-:Y:S01]  /*1a40*/  FMUL.FTZ R33, R0, R29 ;  /* 0x0000001d00217220 */ /* 0x000fe20000410000 */
[----:B------:R-:W-:-:S03]  /*1a50*/  FMUL.FTZ R6, R29, 0.5 ;  /* 0x3f0000001d067820 */ /* 0x000fc60000410000 */
[----:B------:R-:W-:-:S04]  /*1a60*/  FFMA R0, -R33, R33, R0 ;  /* 0x0000002121007223 */ /* 0x000fc80000000100 */
[----:B------:R-:W-:-:S07]  /*1a70*/  FFMA R33, R0, R6, R33 ;  /* 0x0000000600217223 */ /* 0x000fce0000000021 */
.L_x_21:
[----:B------:R-:W-:Y:S05]  /*1a80*/  BSYNC.RECONVERGENT B2 ;  /* 0x0000000000027941 */ /* 0x000fea0003800200 */
.L_x_19:
[----:B------:R-:W-:Y:S01]  /*1a90*/  FMUL.RZ R34, R27, 0.15915493667125701904 ;  /* 0x3e22f9831b227820 */ /* 0x000fe2000040c000 */
[----:B------:R-:W-:Y:S01]  /*1aa0*/  MOV R29, R24 ;  /* 0x00000018001d7202 */ /* 0x000fe20000000f00 */
[----:B------:R-:W-:Y:S02]  /*1ab0*/  IMAD.MOV.U32 R32, RZ, RZ, R7 ;  /* 0x000000ffff207224 */ /* 0x000fe400078e0007 */
[----:B------:R-:W0:Y:S08]  /*1ac0*/  MUFU.SIN R0, R34 ;  /* 0x0000002200007308 */ /* 0x000e300000000400 */
[----:B------:R-:W1:Y:S01]  /*1ad0*/  MUFU.COS R6, R34 ;  /* 0x0000002200067308 */ /* 0x000e620000000000 */
[-C--:B0-----:R-:W-:Y:S01]  /*1ae0*/  FMUL R27, R0, R33.reuse ;  /* 0x00000021001b7220 */ /* 0x081fe20000400000 */
[----:B-1----:R-:W-:Y:S01]  /*1af0*/  FMUL R0, R6, R33 ;  /* 0x0000002106007220 */ /* 0x002fe20000400000 */
[----:B------:R-:W-:-:S07]  /*1b00*/  MOV R6, R2 ;  /* 0x0000000200067202 */ /* 0x000fce0000000f00 */
.L_x_18:
[----:B------:R-:W-:Y:S05]  /*1b10*/  BSYNC.RECONVERGENT B1 ;  /* 0x0000000000017941 */ /* 0x000fea0003800200 */
.L_x_17:
[----:B------:R-:W-:Y:S01]  /*1b20*/  BSSY.RECONVERGENT B1, `(.L_x_22) ;  /* 0x000004e000017945 */ /* 0x000fe20003800200 */
[----:B------:R-:W-:Y:S01]  /*1b30*/  FFMA R18, R27, 0.10000000149011611938, R18 ;  /* 0x3dcccccd1b127823 */ /* 0x000fe20000000012 */
[----:B------:R-:W-:Y:S01]  /*1b40*/  IMAD.MOV.U32 R2, RZ, RZ, R29 ;  /* 0x000000ffff027224 */ /* 0x000fe200078e001d */
[----:B------:R-:W-:Y:S01]  /*1b50*/  MOV R34, R0 ;  /* 0x0000000000227202 */ /* 0x000fe20000000f00 */
[----:B------:R-:W-:Y:S01]  /*1b60*/  IMAD.MOV.U32 R24, RZ, RZ, RZ ;  /* 0x000000ffff187224 */ /* 0x000fe200078e00ff */
[----:B------:R-:W-:Y:S01]  /*1b70*/  MOV R27, R31 ;  /* 0x0000001f001b7202 */ /* 0x000fe20000000f00 */
[----:B------:R-:W-:Y:S01]  /*1b80*/  IMAD.MOV.U32 R7, RZ, RZ, R30 ;  /* 0x000000ffff077224 */ /* 0x000fe200078e001e */
[----:B------:R-:W-:Y:S06]  /*1b90*/  @P1 BRA `(.L_x_23) ;  /* 0x0000000400181947 */ /* 0x000fec0003800000 */
[----:B------:R-:W-:Y:S01]  /*1ba0*/  SHF.R.U32.HI R7, RZ, 0x2, R6 ;  /* 0x00000002ff077819 */ /* 0x000fe20000011606 */
[----:B------:R-:W-:Y:S01]  /*1bb0*/  HFMA2 R27, -RZ, RZ, 0.1171875, 0 ;  /* 0x2f800000ff1b7431 */ /* 0x000fe200000001ff */
[----:B------:R-:W-:Y:S01]  /*1bc0*/  SHF.L.U32 R0, R31, 0x4, RZ ;  /* 0x000000041f007819 */ /* 0x000fe200000006ff */
[----:B------:R-:W-:Y:S01]  /*1bd0*/  BSSY.RECONVERGENT B2, `(.L_x_24) ;  /* 0x0000039000027945 */ /* 0x000fe20003800200 */
[----:B------:R-:W-:Y:S02]  /*1be0*/  LOP3.LUT R7, R7, R6, RZ, 0x3c, !PT ;  /* 0x0000000607077212 */ /* 0x000fe400078e3cff */
[----:B------:R-:W-:-:S03]  /*1bf0*/  SHF.R.U32.HI R33, RZ, 0x2, R32 ;  /* 0x00000002ff217819 */ /* 0x000fc60000011620 */
[----:B------:R-:W-:Y:S01]  /*1c00*/  IMAD.SHL.U32 R2, R7, 0x2, RZ ;  /* 0x0000000207027824 */ /* 0x000fe200078e00ff */
[----:B------:R-:W-:-:S04]  /*1c10*/  LOP3.LUT R33, R33, R32, RZ, 0x3c, !PT ;  /* 0x0000002021217212 */ /* 0x000fc800078e3cff */
[----:B------:R-:W-:Y:S02]  /*1c20*/  LOP3.LUT R0, R31, R0, R2, 0x96, !PT ;  /* 0x000000001f007212 */ /* 0x000fe400078e9602 */
[----:B------:R-:W-:Y:S02]  /*1c30*/  SHF.L.U32 R6, R33, 0x1, RZ ;  /* 0x0000000121067819 */ /* 0x000fe400000006ff */
[----:B------:R-:W-:-:S04]  /*1c40*/  LOP3.LUT R7, R0, R7, RZ, 0x3c, !PT ;  /* 0x0000000700077212 */ /* 0x000fc800078e3cff */
[C---:B------:R-:W-:Y:S01]  /*1c50*/  IADD3 R0, PT, PT, R26.reuse, 0x587c5, R7 ;  /* 0x000587c51a007810 */ /* 0x040fe20007ffe007 */
[----:B------:R-:W-:Y:S02]  /*1c60*/  IMAD.SHL.U32 R2, R7, 0x10, RZ ;  /* 0x0000001007027824 */ /* 0x000fe400078e00ff */
[----:B------:R-:W-:Y:S01]  /*1c70*/  VIADD R26, R26, 0xb0f8a ;  /* 0x000b0f8a1a1a7836 */ /* 0x000fe20000000000 */
[----:B------:R-:W-:Y:S02]  /*1c80*/  I2FP.F32.U32 R0, R0 ;  /* 0x0000000000007245 */ /* 0x000fe40000201000 */
[----:B------:R-:W-:Y:S01]  /*1c90*/  LOP3.LUT R2, R33, R6, R2, 0x96, !PT ;  /* 0x0000000621027212 */ /* 0x000fe200078e9602 */
[----:B------:R-:W-:Y:S02]  /*1ca0*/  IMAD.MOV.U32 R33, RZ, RZ, 0x3e055027 ;  /* 0x3e055027ff217424 */ /* 0x000fe400078e00ff */
[----:B------:R-:W-:-:S05]  /*1cb0*/  FFMA R0, R0, R27, 1.1641532182693481445e-10 ;  /* 0x2f00000000007423 */ /* 0x000fca000000001b */
[----:B------:R-:W-:-:S13]  /*1cc0*/  FSETP.GEU.AND P0, PT, R0, 1.175494350822287508e-38, PT ;  /* 0x008000000000780b */ /* 0x000fda0003f0e000 */
[----:B------:R-:W-:-:S04]  /*1cd0*/  @!P0 FMUL R0, R0, 8388608 ;  /* 0x4b00000000008820 */ /* 0x000fc80000400000 */
[----:B------:R-:W-:-:S05]  /*1ce0*/  VIADD R27, R0, 0xc0d55555 ;  /* 0xc0d55555001b7836 */ /* 0x000fca0000000000 */
        /* <DEDUP_REMOVED lines=17> */
[----:B------:R-:W-:-:S03]  /*1e00*/  MOV R27, 0x7f800000 ;  /* 0x7f800000001b7802 */ /* 0x000fc60000000f00 */
[----:B------:R-:W-:Y:S01]  /*1e10*/  FFMA R6, R6, 0.69314718246459960938, R33 ;  /* 0x3f31721806067823 */ /* 0x000fe20000000021 */
[----:B------:R-:W-:-:S05]  /*1e20*/  HFMA2 R33, -RZ, RZ, 0.1495361328125, 0.0004794597625732421875 ;  /* 0x30c90fdbff217431 */ /* 0x000fca00000001ff */
[C---:B------:R-:W-:Y:S01]  /*1e30*/  @P0 FFMA R6, R0.reuse, R27, +INF ;  /* 0x7f80000000060423 */ /* 0x040fe2000000001b */
[----:B------:R-:W-:Y:S02]  /*1e40*/  FSETP.NEU.AND P0, PT, R0, RZ, PT ;  /* 0x000000ff0000720b */ /* 0x000fe40003f0d000 */
[----:B------:R-:W-:Y:S01]  /*1e50*/  LOP3.LUT R27, R2, R7, RZ, 0x3c, !PT ;  /* 0x00000007021b7212 */ /* 0x000fe200078e3cff */
[----:B------:R-:W-:-:S03]  /*1e60*/  FMUL R6, R6, -2 ;  /* 0xc000000006067820 */ /* 0x000fc60000400000 */
[----:B------:R-:W-:Y:S02]  /*1e70*/  IADD3 R2, PT, PT, R26, R27, RZ ;  /* 0x0000001b1a027210 */ /* 0x000fe40007ffe0ff */
[----:B------:R-:W-:Y:S02]  /*1e80*/  FSEL R0, R6, +INF , P0 ;  /* 0x7f80000006007808 */ /* 0x000fe40000000000 */
[----:B------:R-:W-:Y:S02]  /*1e90*/  I2FP.F32.U32 R2, R2 ;  /* 0x0000000200027245 */ /* 0x000fe40000201000 */
[----:B------:R0:W1:Y:S01]  /*1ea0*/  MUFU.RSQ R35, R0 ;  /* 0x0000000000237308 */ /* 0x0000620000001400 */
[----:B------:R-:W-:Y:S02]  /*1eb0*/  VIADD R6, R0, 0xf3000000 ;  /* 0xf300000000067836 */ /* 0x000fe40000000000 */
[----:B------:R-:W-:-:S03]  /*1ec0*/  FFMA R2, R2, R33, 7.314590599882819788e-10 ;  /* 0x30490fdb02027423 */ /* 0x000fc60000000021 */
[----:B------:R-:W-:-:S13]  /*1ed0*/  ISETP.GT.U32.AND P0, PT, R6, 0x727fffff, PT ;  /* 0x727fffff0600780c */ /* 0x000fda0003f04070 */
[----:B01----:R-:W-:Y:S05]  /*1ee0*/  @!P0 BRA `(.L_x_25) ;  /* 0x00000000000c8947 */ /* 0x003fea0003800000 */
[----:B------:R-:W-:-:S07]  /*1ef0*/  MOV R6, 0x1f10 ;  /* 0x00001f1000067802 */ /* 0x000fce0000000f00 */
[----:B------:R-:W-:Y:S05]  /*1f00*/  CALL.REL.NOINC `($__internal_0_$__cuda_sm20_sqrt_rn_f32_slowpath) ;  /* 0x0000000000fc7944 */ /* 0x000fea0003c00000 */
[----:B------:R-:W-:Y:S05]  /*1f10*/  BRA `(.L_x_26) ;  /* 0x0000000000107947 */ /* 0x000fea0003800000 */
.L_x_25:
[----:B------:R-:W-:Y:S01]  /*1f20*/  FMUL.FTZ R33, R0, R35 ;  /* 0x0000002300217220 */ /* 0x000fe20000410000 */
[----:B------:R-:W-:-:S03]  /*1f30*/  FMUL.FTZ R6, R35, 0.5 ;  /* 0x3f00000023067820 */ /* 0x000fc60000410000 */
[----:B------:R-:W-:-:S04]  /*1f40*/  FFMA R0, -R33, R33, R0 ;  /* 0x0000002121007223 */ /* 0x000fc80000000100 */
[----:B------:R-:W-:-:S07]  /*1f50*/  FFMA R33, R0, R6, R33 ;  /* 0x0000000600217223 */ /* 0x000fce0000000021 */
.L_x_26:
[----:B------:R-:W-:Y:S05]  /*1f60*/  BSYNC.RECONVERGENT B2 ;  /* 0x0000000000027941 */ /* 0x000fea0003800200 */
.L_x_24:
[----:B------:R-:W-:Y:S01]  /*1f70*/  FMUL.RZ R35, R2, 0.15915493667125701904 ;  /* 0x3e22f98302237820 */ /* 0x000fe2000040c000 */
[----:B------:R-:W-:Y:S02]  /*1f80*/  HFMA2 R24, -RZ, RZ, 0, 5.9604644775390625e-08 ;  /* 0x00000001ff187431 */ /* 0x000fe400000001ff */
[----:B------:R-:W-:Y:S01]  /*1f90*/  IMAD.MOV.U32 R2, RZ, RZ, R31 ;  /* 0x000000ffff027224 */ /* 0x000fe200078e001f */
[----:B------:R-:W-:Y:S01]  /*1fa0*/  MOV R32, R30 ;  /* 0x0000001e00207202 */ /* 0x000fe20000000f00 */
[----:B------:R-:W0:Y:S01]  /*1fb0*/  MUFU.SIN R34, R35 ;  /* 0x0000002300227308 */ /* 0x000e220000000400 */
[----:B------:R-:W-:-:S07]  /*1fc0*/  IMAD.MOV.U32 R6, RZ, RZ, R29 ;  /* 0x000000ffff067224 */ /* 0x000fce00078e001d */
[----:B------:R-:W1:Y:S01]  /*1fd0*/  MUFU.COS R0, R35 ;  /* 0x0000002300007308 */ /* 0x000e620000000000 */
[-C--:B0-----:R-:W-:Y:S01]  /*1fe0*/  FMUL R34, R34, R33.reuse ;  /* 0x0000002122227220 */ /* 0x081fe20000400000 */
[----:B-1----:R-:W-:-:S07]  /*1ff0*/  FMUL R0, R0, R33 ;  /* 0x0000002100007220 */ /* 0x002fce0000400000 */
.L_x_23:
[----:B------:R-:W-:Y:S05]  /*2000*/  BSYNC.RECONVERGENT B1 ;  /* 0x0000000000017941 */ /* 0x000fea0003800200 */
.L_x_22:
[----:B------:R-:W-:Y:S01]  /*2010*/  FFMA R19, R34, 0.10000000149011611938, R19 ;  /* 0x3dcccccd22137823 */ /* 0x000fe20000000013 */
[----:B------:R-:W-:Y:S02]  /*2020*/  FMNMX R16, R16, 1, PT ;  /* 0x3f80000010107809 */ /* 0x000fe40003800000 */
[----:B------:R-:W-:Y:S02]  /*2030*/  FMNMX R17, R17, 1, PT ;  /* 0x3f80000011117809 */ /* 0x000fe40003800000 */
[----:B------:R-:W-:Y:S02]  /*2040*/  FMNMX R18, R18, 1, PT ;  /* 0x3f80000012127809 */ /* 0x000fe40003800000 */
[----:B------:R-:W-:Y:S02]  /*2050*/  FMNMX R19, R19, 1, PT ;  /* 0x3f80000013137809 */ /* 0x000fe40003800000 */
[----:B------:R-:W-:Y:S02]  /*2060*/  FMNMX R16, R16, -1, !PT ;  /* 0xbf80000010107809 */ /* 0x000fe40007800000 */
[----:B------:R-:W-:-:S02]  /*2070*/  FMNMX R17, R17, -1, !PT ;  /* 0xbf80000011117809 */ /* 0x000fc40007800000 */
[----:B------:R-:W-:Y:S02]  /*2080*/  FMNMX R18, R18, -1, !PT ;  /* 0xbf80000012127809 */ /* 0x000fe40007800000 */
[----:B------:R-:W-:-:S07]  /*2090*/  FMNMX R19, R19, -1, !PT ;  /* 0xbf80000013137809 */ /* 0x000fce0007800000 */
.L_x_6:
[----:B------:R-:W-:Y:S05]  /*20a0*/  BSYNC.RECONVERGENT B0 ;  /* 0x0000000000007941 */ /* 0x000fea0003800200 */
.L_x_5:
[----:B------:R-:W0:Y:S01]  /*20b0*/  LDC R29, c[0x0][0x39c] ;  /* 0x0000e700ff1d7b82 */ /* 0x000e220000000800 */
[----:B------:R-:W-:Y:S01]  /*20c0*/  UIADD3 UR5, UPT, UPT, UR4, 0x1, URZ ;  /* 0x0000000104057890 */ /* 0x000fe2000fffe0ff */
[----:B------:R-:W-:Y:S01]  /*20d0*/  VIADD R5, R5, 0x4 ;  /* 0x0000000405057836 */ /* 0x000fe20000000000 */
[----:B------:R-:W-:Y:S02]  /*20e0*/  IADD3 R4, PT, PT, R4, 0x4, RZ ;  /* 0x0000000404047810 */ /* 0x000fe40007ffe0ff */
[----:B0-----:R-:W-:Y:S01]  /*20f0*/  ISETP.LE.U32.AND P0, PT, R29, UR4, PT ;  /* 0x000000041d007c0c */ /* 0x001fe2000bf03070 */
[----:B------:R-:W-:-:S12]  /*2100*/  UIADD3 UR4, UPT, UPT, UR4, 0x4, URZ ;  /* 0x0000000404047890 */ /* 0x000fd8000fffe0ff */
[----:B------:R-:W0:Y:S02]  /*2110*/  @!P0 LDC.64 R30, c[0x0][0x390] ;  /* 0x0000e400ff1e8b82 */ /* 0x000e240000000a00 */
[----:B0-----:R-:W-:-:S04]  /*2120*/  @!P0 IMAD.WIDE.U32 R34, R3, 0x4, R30 ;  /* 0x0000000403228825 */ /* 0x001fc800078e001e */
[C---:B------:R-:W-:Y:S01]  /*2130*/  @!P0 IMAD.WIDE.U32 R30, R28.reuse, 0x4, R30 ;  /* 0x000000041c1e8825 */ /* 0x040fe200078e001e */
[----:B------:R0:W-:Y:S01]  /*2140*/  @!P0 STG.E.128 desc[UR6][R34.64], R16 ;  /* 0x0000001022008986 */ /* 0x0001e2000c101d06 */
[----:B------:R-:W-:Y:S02]  /*2150*/  IADD3 R28, PT, PT, R28, 0x4, RZ ;  /* 0x000000041c1c7810 */ /* 0x000fe40007ffe0ff */
[----:B------:R-:W-:Y:S01]  /*2160*/  VIADD R3, R3, 0x4 ;  /* 0x0000000403037836 */ /* 0x000fe20000000000 */
[----:B------:R2:W-:Y:S01]  /*2170*/  @!P0 STG.E.128 desc[UR6][R30.64], R20 ;  /* 0x000000141e008986 */ /* 0x0005e2000c101d06 */
[----:B------:R-:W-:Y:S02]  /*2180*/  ISETP.LE.U32.AND P0, PT, R29, UR5, PT ;  /* 0x000000051d007c0c */ /* 0x000fe4000bf03070 */
[----:B------:R-:W-:Y:S01]  /*2190*/  MOV R29, R32 ;  /* 0x00000020001d7202 */ /* 0x000fe20000000f00 */
[----:B------:R-:W-:Y:S02]  /*21a0*/  IMAD.MOV.U32 R32, RZ, RZ, R7 ;  /* 0x000000ffff207224 */ /* 0x000fe400078e0007 */
[----:B0-----:R-:W-:Y:S01]  /*21b0*/  IMAD.MOV.U32 R17, RZ, RZ, R6 ;  /* 0x000000ffff117224 */ /* 0x001fe200078e0006 */
[----:B------:R-:W-:Y:S01]  /*21c0*/  MOV R6, R2 ;  /* 0x0000000200067202 */ /* 0x000fe20000000f00 */
[----:B------:R-:W-:-:S06]  /*21d0*/  IMAD.MOV.U32 R2, RZ, RZ, R27 ;  /* 0x000000ffff027224 */ /* 0x000fcc00078e001b */
[----:B------:R-:W-:Y:S05]  /*21e0*/  @!P0 BRA `(.L_x_27) ;  /* 0xffffffe400288947 */ /* 0x000fea000383ffff */
.L_x_2:
[----:B------:R-:W0:Y:S01]  /*21f0*/  S2R R4, SR_TID.X ;  /* 0x0000000000047919 */ /* 0x000e220000002100 */
[----:B------:R-:W0:Y:S01]  /*2200*/  S2UR UR5, SR_CTAID.X ;  /* 0x00000000000579c3 */ /* 0x000e220000002500 */
[----:B------:R-:W-:Y:S01]  /*2210*/  MOV R16, R26 ;  /* 0x0000001a00107202 */ /* 0x000fe20000000f00 */
[----:B------:R-:W-:-:S06]  /*2220*/  IMAD.MOV.U32 R26, RZ, RZ, R7 ;  /* 0x000000ffff1a7224 */ /* 0x000fcc00078e0007 */
[----:B------:R-:W0:Y:S08]  /*2230*/  LDC R5, c[0x0][0x360] ;  /* 0x0000d800ff057b82 */ /* 0x000e300000000800 */
[----:B------:R-:W1:Y:S01]  /*2240*/  LDC.64 R2, c[0x0][0x3a8] ;  /* 0x0000ea00ff027b82 */ /* 0x000e620000000a00 */
[----:B0-----:R-:W-:Y:S02]  /*2250*/  IMAD R5, R5, UR5, R4 ;  /* 0x0000000505057c24 */ /* 0x001fe4000f8e0204 */
[----:B------:R-:W-:-:S02]  /*2260*/  IMAD.MOV.U32 R4, RZ, RZ, R29 ;  /* 0x000000ffff047224 */ /* 0x000fc400078e001d */
[----:B-1----:R-:W-:Y:S01]  /*2270*/  IMAD.WIDE.U32 R2, R5, 0x30, R2 ;  /* 0x0000003005027825 */ /* 0x002fe200078e0002 */
[----:B------:R-:W-:-:S04]  /*2280*/  MOV R5, R6 ;  /* 0x0000000600057202 */ /* 0x000fc80000000f00 */
[----:B------:R-:W-:Y:S04]  /*2290*/  STG.E.64 desc[UR6][R2.64], R16 ;  /* 0x0000001002007986 */ /* 0x000fe8000c101b06 */
[----:B------:R-:W-:Y:S04]  /*22a0*/  STG.E.64 desc[UR6][R2.64+0x8], R4 ;  /* 0x0000080402007986 */ /* 0x000fe8000c101b06 */
[----:B------:R-:W-:Y:S04]  /*22b0*/  STG.E.64 desc[UR6][R2.64+0x10], R26 ;  /* 0x0000101a02007986 */ /* 0x000fe8000c101b06 */
[----:B------:R-:W-:Y:S04]  /*22c0*/  STG.E.64 desc[UR6][R2.64+0x18], R24 ;  /* 0x0000181802007986 */ /* 0x000fe8000c101b06 */
[----:B------:R-:W-:Y:S04]  /*22d0*/  STG.E.64 desc[UR6][R2.64+0x28], R36 ;  /* 0x0000282402007986 */ /* 0x000fe8000c101b06 */
[----:B------:R-:W-:Y:S01]  /*22e0*/  STG.E desc[UR6][R2.64+0x20], R0 ;  /* 0x0000200002007986 */ /* 0x000fe2000c101906 */
[----:B------:R-:W-:Y:S05]  /*22f0*/  EXIT ;  /* 0x000000000000794d */ /* 0x000fea0003800000 */
        .weak           $__internal_0_$__cuda_sm20_sqrt_rn_f32_slowpath
        .type           $__internal_0_$__cuda_sm20_sqrt_rn_f32_slowpath,@function
        .size           $__internal_0_$__cuda_sm20_sqrt_rn_f32_slowpath,(.L_x_103 - $__internal_0_$__cuda_sm20_sqrt_rn_f32_slowpath)
$__internal_0_$__cuda_sm20_sqrt_rn_f32_slowpath:
[----:B------:R-:W-:-:S13]  /*2300*/  LOP3.LUT P2, RZ, R0, 0x7fffffff, RZ, 0xc0, !PT ;  /* 0x7fffffff00ff7812 */ /* 0x000fda000784c0ff */
[----:B------:R-:W-:Y:S01]  /*2310*/  @!P2 MOV R33, R0 ;  /* 0x000000000021a202 */ /* 0x000fe20000000f00 */
[----:B------:R-:W-:Y:S06]  /*2320*/  @!P2 BRA `(.L_x_28) ;  /* 0x000000000040a947 */ /* 0x000fec0003800000 */
[----:B------:R-:W-:-:S13]  /*2330*/  FSETP.GEU.FTZ.AND P2, PT, R0, RZ, PT ;  /* 0x000000ff0000720b */ /* 0x000fda0003f5e000 */
[----:B------:R-:W-:Y:S01]  /*2340*/  @!P2 IMAD.MOV.U32 R33, RZ, RZ, 0x7fffffff ;  /* 0x7fffffffff21a424 */ /* 0x000fe200078e00ff */
[----:B------:R-:W-:Y:S06]  /*2350*/  @!P2 BRA `(.L_x_28) ;  /* 0x000000000034a947 */ /* 0x000fec0003800000 */
[----:B------:R-:W-:-:S13]  /*2360*/  FSETP.GTU.FTZ.AND P2, PT, |R0|, +INF , PT ;  /* 0x7f8000000000780b */ /* 0x000fda0003f5c200 */
[----:B------:R-:W-:Y:S01]  /*2370*/  @P2 FADD.FTZ R33, R0, 1 ;  /* 0x3f80000000212421 */ /* 0x000fe20000010000 */
[----:B------:R-:W-:Y:S06]  /*2380*/  @P2 BRA `(.L_x_28) ;  /* 0x0000000000282947 */ /* 0x000fec0003800000 */
[----:B------:R-:W-:-:S13]  /*2390*/  FSETP.NEU.FTZ.AND P2, PT, |R0|, +INF , PT ;  /* 0x7f8000000000780b */ /* 0x000fda0003f5d200 */
[----:B------:R-:W-:-:S04]  /*23a0*/  @P2 FFMA R34, R0, 1.84467440737095516160e+19, RZ ;  /* 0x5f80000000222823 */ /* 0x000fc800000000ff */
[----:B------:R-:W0:Y:S02]  /*23b0*/  @P2 MUFU.RSQ R32, R34 ;  /* 0x0000002200202308 */ /* 0x000e240000001400 */
[----:B0-----:R-:W-:Y:S01]  /*23c0*/  @P2 FMUL.FTZ R33, R34, R32 ;  /* 0x0000002022212220 */ /* 0x001fe20000410000 */
[----:B------:R-:W-:-:S03]  /*23d0*/  @P2 FMUL.FTZ R32, R32, 0.5 ;  /* 0x3f00000020202820 */ /* 0x000fc60000410000 */
[----:B------:R-:W-:-:S04]  /*23e0*/  @P2 FADD.FTZ R35, -R33, -RZ ;  /* 0x800000ff21232221 */ /* 0x000fc80000010100 */
[----:B------:R-:W-:-:S04]  /*23f0*/  @P2 FFMA R35, R33, R35, R34 ;  /* 0x0000002321232223 */ /* 0x000fc80000000022 */
[----:B------:R-:W-:Y:S01]  /*2400*/  @P2 FFMA R32, R35, R32, R33 ;  /* 0x0000002023202223 */ /* 0x000fe20000000021 */
[----:B------:R-:W-:-:S03]  /*2410*/  @!P2 MOV R33, R0 ;  /* 0x000000000021a202 */ /* 0x000fc60000000f00 */
[----:B------:R-:W-:-:S07]  /*2420*/  @P2 FMUL.FTZ R33, R32, 2.3283064365386962891e-10 ;  /* 0x2f80000020212820 */ /* 0x000fce0000410000 */
.L_x_28:
[----:B------:R-:W-:Y:S02]  /*2430*/  HFMA2 R35, -RZ, RZ, 0, 0 ;  /* 0x00000000ff237431 */ /* 0x000fe400000001ff */
[----:B------:R-:W-:-:S04]  /*2440*/  IMAD.MOV.U32 R34, RZ, RZ, R6 ;  /* 0x000000ffff227224 */ /* 0x000fc800078e0006 */
[----:B------:R-:W-:Y:S05]  /*2450*/  RET.REL.NODEC R34 `(_Z28optimized_parallel_evolutionPfS_S_jjffP17curandStateXORWOW) ;  /* 0xffffffd822e87950 */ /* 0x000fea0003c3ffff */
.L_x_29:
[----:B------:R-:W-:-:S00]  /*2460*/  BRA `(.L_x_29) ;  /* 0xfffffffc00fc7947 */ /* 0x000fc0000383ffff */
[----:B------:R-:W-:-:S00]  /*2470*/  NOP ;  /* 0x0000000000007918 */ /* 0x000fc00000000000 */
        /* <DEDUP_REMOVED lines=8> */
.L_x_103:


//--------------------- .text._Z24tensor_core_fitness_evalPK6__halfS1_Pfjjj --------------------------
	.section	.text._Z24tensor_core_fitness_evalPK6__halfS1_Pfjjj,"ax",@progbits
	.align	128
        .global         _Z24tensor_core_fitness_evalPK6__halfS1_Pfjjj
        .type           _Z24tensor_core_fitness_evalPK6__halfS1_Pfjjj,@function
        .size           _Z24tensor_core_fitness_evalPK6__halfS1_Pfjjj,(.L_x_107 - _Z24tensor_core_fitness_evalPK6__halfS1_Pfjjj)
        .other          _Z24tensor_core_fitness_evalPK6__halfS1_Pfjjj,@"STO_CUDA_ENTRY STV_DEFAULT"
_Z24tensor_core_fitness_evalPK6__halfS1_Pfjjj:
.text._Z24tensor_core_fitness_evalPK6__halfS1_Pfjjj:
[----:B------:R-:W-:Y:S01]  /*0000*/  LDC R1, c[0x0][0x37c] ;  /* 0x0000df00ff017b82 */ /* 0x000fe20000000800 */
[----:B------:R-:W0:Y:S07]  /*0010*/  S2R R3, SR_TID.X ;  /* 0x0000000000037919 */ /* 0x000e2e0000002100 */
[----:B------:R-:W0:Y:S01]  /*0020*/  S2UR UR4, SR_CTAID.X ;  /* 0x00000000000479c3 */ /* 0x000e220000002500 */
[----:B------:R-:W1:Y:S07]  /*0030*/  LDCU UR5, c[0x0][0x39c] ;  /* 0x00007380ff0577ac */ /* 0x000e6e0008000800 */
[----:B------:R-:W0:Y:S01]  /*0040*/  LDC R0, c[0x0][0x360] ;  /* 0x0000d800ff007b82 */ /* 0x000e220000000800 */
[----:B-1----:R-:W-:Y:S01]  /*0050*/  UISETP.NE.AND UP0, UPT, UR5, URZ, UPT ;  /* 0x000000ff0500728c */ /* 0x002fe2000bf05270 */
[----:B0-----:R-:W-:-:S05]  /*0060*/  IMAD R0, R0, UR4, R3 ;  /* 0x0000000400007c24 */ /* 0x001fca000f8e0203 */
[----:B------:R-:W-:-:S03]  /*0070*/  SHF.R.U32.HI R0, RZ, 0x5, R0 ;  /* 0x00000005ff007819 */ /* 0x000fc60000011600 */
[----:B------:R-:W-:Y:S05]  /*0080*/  BRA.U !UP0, `(.L_x_30) ;  /* 0x0000000108707547 */ /* 0x000fea000b800000 */
[----:B------:R-:W-:Y:S01]  /*0090*/  UISETP.GE.U32.AND UP0, UPT, UR5, 0x31, UPT ;  /* 0x000000310500788c */ /* 0x000fe2000bf06070 */
[----:B------:R-:W-:Y:S01]  /*00a0*/  IMAD.SHL.U32 R2, R0, 0x10, RZ ;  /* 0x0000001000027824 */ /* 0x000fe200078e00ff */
[----:B------:R-:W-:-:S04]  /*00b0*/  UIADD3 UR4, UPT, UPT, UR5, -0x1, URZ ;  /* 0xffffffff05047890 */ /* 0x000fc8000fffe0ff */
[----:B------:R-:W-:-:S04]  /*00c0*/  ULEA.HI UR4, UR4, 0x1, URZ, 0x1c ;  /* 0x0000000104047891 */ /* 0x000fc8000f8fe0ff */
[----:B------:R-:W-:Y:S01]  /*00d0*/  ULOP3.LUT UR5, UR4, 0x3, URZ, 0xc0, !UPT ;  /* 0x0000000304057892 */ /* 0x000fe2000f8ec0ff */
[----:B------:R-:W-:Y:S11]  /*00e0*/  BRA.U !UP0, `(.L_x_31) ;  /* 0x0000000108307547 */ /* 0x000ff6000b800000 */
[----:B------:R-:W0:Y:S01]  /*00f0*/  LDCU UR6, c[0x0][0x398] ;  /* 0x00007300ff0677ac */ /* 0x000e220008000800 */
[----:B------:R-:W-:-:S04]  /*0100*/  ULOP3.LUT UR4, UR4, 0x1ffffffc, URZ, 0xc0, !UPT ;  /* 0x1ffffffc04047892 */ /* 0x000fc8000f8ec0ff */
[----:B------:R-:W-:-:S06]  /*0110*/  UIADD3 UR4, UPT, UPT, -UR4, URZ, URZ ;  /* 0x000000ff04047290 */ /* 0x000fcc000fffe1ff */
[----:B------:R-:W-:Y:S01]  /*0120*/  IMAD.U32 R3, RZ, RZ, UR4 ;  /* 0x00000004ff037e24 */ /* 0x000fe2000f8e00ff */
[----:B0-----:R-:W-:-:S13]  /*0130*/  ISETP.GE.U32.AND P0, PT, R2, UR6, PT ;  /* 0x0000000602007c0c */ /* 0x001fda000bf06070 */
.L_x_32:
[----:B------:R-:W-:Y:S01]  /*0140*/  VIADD R3, R3, 0x4 ;  /* 0x0000000403037836 */ /* 0x000fe20000000000 */
[----:B------:R-:W-:Y:S05]  /*0150*/  @!P0 WARPSYNC.ALL ;  /* 0x0000000000008948 */ /* 0x000fea0003800000 */
[----:B------:R-:W-:-:S03]  /*0160*/  ISETP.NE.AND P1, PT, R3, RZ, PT ;  /* 0x000000ff0300720c */ /* 0x000fc60003f25270 */
[----:B------:R-:W-:Y:S08]  /*0170*/  @!P0 WARPSYNC.ALL ;  /* 0x0000000000008948 */ /* 0x000ff00003800000 */
[----:B------:R-:W-:Y:S08]  /*0180*/  @!P0 WARPSYNC.ALL ;  /* 0x0000000000008948 */ /* 0x000ff00003800000 */
[----:B------:R-:W-:Y:S05]  /*0190*/  @!P0 WARPSYNC.ALL ;  /* 0x0000000000008948 */ /* 0x000fea0003800000 */
[----:B------:R-:W-:Y:S05]  /*01a0*/  @P1 BRA `(.L_x_32) ;  /* 0xfffffffc00e41947 */ /* 0x000fea000383ffff */
.L_x_31:
[----:B------:R-:W-:-:S09]  /*01b0*/  UISETP.NE.AND UP0, UPT, UR5, URZ, UPT ;  /* 0x000000ff0500728c */ /* 0x000fd2000bf05270 */
[----:B------:R-:W-:Y:S05]  /*01c0*/  BRA.U !UP0, `(.L_x_30) ;  /* 0x0000000108207547 */ /* 0x000fea000b800000 */
[----:B------:R-:W0:Y:S01]  /*01d0*/  LDCU UR6, c[0x0][0x398] ;  /* 0x00007300ff0677ac */ /* 0x000e220008000800 */
[----:B------:R-:W-:Y:S01]  /*01e0*/  UIADD3 UR4, UPT, UPT, -UR5, URZ, URZ ;  /* 0x000000ff05047290 */ /* 0x000fe2000fffe1ff */
[----:B0-----:R-:W-:-:S05]  /*01f0*/  ISETP.GE.U32.AND P1, PT, R2, UR6, PT ;  /* 0x0000000602007c0c */ /* 0x001fca000bf26070 */
[----:B------:R-:W-:-:S08]  /*0200*/  IMAD.U32 R2, RZ, RZ, UR4 ;  /* 0x00000004ff027e24 */ /* 0x000fd0000f8e00ff */
.L_x_33:
[----:B------:R-:W-:Y:S01]  /*0210*/  VIADD R2, R2, 0x1 ;  /* 0x0000000102027836 */ /* 0x000fe20000000000 */
[----:B------:R-:W-:Y:S05]  /*0220*/  @!P1 WARPSYNC.ALL ;  /* 0x0000000000009948 */ /* 0x000fea0003800000 */
[----:B------:R-:W-:-:S13]  /*0230*/  ISETP.NE.AND P0, PT, R2, RZ, PT ;  /* 0x000000ff0200720c */ /* 0x000fda0003f05270 */
[----:B------:R-:W-:Y:S05]  /*0240*/  @P0 BRA `(.L_x_33) ;  /* 0xfffffffc00f00947 */ /* 0x000fea000383ffff */
.L_x_30:
[----:B------:R-:W0:Y:S01]  /*0250*/  S2UR UR4, SR_CTAID.Y ;  /* 0x00000000000479c3 */ /* 0x000e220000002600 */
[----:B------:R-:W1:Y:S01]  /*0260*/  LDCU UR6, c[0x0][0x398] ;  /* 0x00007300ff0677ac */ /* 0x000e620008000800 */
[----:B------:R-:W-:-:S06]  /*0270*/  IMAD.SHL.U32 R0, R0, 0x10, RZ ;  /* 0x0000001000007824 */ /* 0x000fcc00078e00ff */
[----:B------:R-:W2:Y:S01]  /*0280*/  LDC R2, c[0x0][0x3a0] ;  /* 0x0000e800ff027b82 */ /* 0x000ea20000000800 */
[----:B0-----:R-:W-:-:S06]  /*0290*/  USHF.L.U32 UR4, UR4, 0x4, URZ ;  /* 0x0000000404047899 */ /* 0x001fcc00080006ff */
[----:B--2---:R-:W-:-:S04]  /*02a0*/  ISETP.LE.U32.AND P0, PT, R2, UR4, PT ;  /* 0x0000000402007c0c */ /* 0x004fc8000bf03070 */
[----:B-1----:R-:W-:-:S13]  /*02b0*/  ISETP.GE.U32.OR P0, PT, R0, UR6, P0 ;  /* 0x0000000600007c0c */ /* 0x002fda0008706470 */
[----:B------:R-:W-:Y:S05]  /*02c0*/  @P0 EXIT ;  /* 0x000000000000094d */ /* 0x000fea0003800000 */
[----:B------:R-:W-:Y:S05]  /*02d0*/  BPT.TRAP 0x1 ;  /* 0x000000040000795c */ /* 0x000fea0000300000 */
.L_x_34:
        /* <DEDUP_REMOVED lines=10> */
.L_x_107:


//--------------------- .text.crossover_kernel    --------------------------
	.section	.text.crossover_kernel,"ax",@progbits
	.align	128
        .global         crossover_kernel
        .type           crossover_kernel,@function
        .size           crossover_kernel,(.L_x_108 - crossover_kernel)
        .other          crossover_kernel,@"STO_CUDA_ENTRY STV_DEFAULT"
crossover_kernel:
.text.crossover_kernel:
[----:B------:R-:W-:Y:S01]  /*0000*/  LDC R1, c[0x0][0x37c] ;  /* 0x0000df00ff017b82 */ /* 0x000fe20000000800 */
[----:B------:R-:W0:Y:S07]  /*0010*/  S2R R3, SR_TID.X ;  /* 0x0000000000037919 */ /* 0x000e2e0000002100 */
[----:B------:R-:W0:Y:S01]  /*0020*/  S2UR UR6, SR_CTAID.X ;  /* 0x00000000000679c3 */ /* 0x000e220000002500 */
[----:B------:R-:W1:Y:S07]  /*0030*/  LDCU.64 UR4, c[0x0][0x398] ;  /* 0x00007300ff0477ac */ /* 0x000e6e0008000a00 */
[----:B------:R-:W0:Y:S01]  /*0040*/  LDC R0, c[0x0][0x360] ;  /* 0x0000d800ff007b82 */ /* 0x000e220000000800 */
[----:B-1----:R-:W-:Y:S01]  /*0050*/  UIMAD UR4, UR5, UR4, URZ ;  /* 0x00000004050472a4 */ /* 0x002fe2000f8e02ff */
[----:B0-----:R-:W-:-:S05]  /*0060*/  IMAD R0, R0, UR6, R3 ;  /* 0x0000000600007c24 */ /* 0x001fca000f8e0203 */
[----:B------:R-:W-:-:S13]  /*0070*/  ISETP.GE.U32.AND P0, PT, R0, UR4, PT ;  /* 0x0000000400007c0c */ /* 0x000fda000bf06070 */
[----:B------:R-:W-:Y:S05]  /*0080*/  @P0 EXIT ;  /* 0x000000000000094d */ /* 0x000fea0003800000 */
[----:B------:R-:W0:Y:S01]  /*0090*/  I2F.U32.RP R4, UR5 ;  /* 0x0000000500047d06 */ /* 0x000e220008209000 */
[----:B------:R-:W-:Y:S01]  /*00a0*/  ISETP.NE.U32.AND P2, PT, RZ, UR5, PT ;  /* 0x00000005ff007c0c */ /* 0x000fe2000bf45070 */
[----:B------:R-:W1:Y:S01]  /*00b0*/  LDCU.64 UR6, c[0x0][0x358] ;  /* 0x00006b00ff0677ac */ /* 0x000e620008000a00 */
[----:B------:R-:W2:Y:S05]  /*00c0*/  LDC.64 R14, c[0x0][0x380] ;  /* 0x0000e000ff0e7b82 */ /* 0x000eaa0000000a00 */
[----:B0-----:R-:W0:Y:S02]  /*00d0*/  MUFU.RCP R4, R4 ;  /* 0x0000000400047308 */ /* 0x001e240000001000 */
[----:B0-----:R-:W-:-:S06]  /*00e0*/  IADD3 R2, PT, PT, R4, 0xffffffe, RZ ;  /* 0x0ffffffe04027810 */ /* 0x001fcc0007ffe0ff */
[----:B------:R0:W3:Y:S02]  /*00f0*/  F2I.FTZ.U32.TRUNC.NTZ R3, R2 ;  /* 0x0000000200037305 */ /* 0x0000e4000021f000 */
[----:B0-----:R-:W-:Y:S02]  /*0100*/  HFMA2 R2, -RZ, RZ, 0, 0 ;  /* 0x00000000ff027431 */ /* 0x001fe400000001ff */
[----:B---3--:R-:W-:-:S04]  /*0110*/  IMAD.MOV R5, RZ, RZ, -R3 ;  /* 0x000000ffff057224 */ /* 0x008fc800078e0a03 */
[----:B------:R-:W-:-:S04]  /*0120*/  IMAD R5, R5, UR5, RZ ;  /* 0x0000000505057c24 */ /* 0x000fc8000f8e02ff */
[----:B------:R-:W-:-:S06]  /*0130*/  IMAD.HI.U32 R3, R3, R5, R2 ;  /* 0x0000000503037227 */ /* 0x000fcc00078e0002 */
[----:B------:R-:W-:-:S04]  /*0140*/  IMAD.HI.U32 R6, R3, R0, RZ ;  /* 0x0000000003067227 */ /* 0x000fc800078e00ff */
[----:B------:R-:W-:-:S04]  /*0150*/  IMAD.MOV R3, RZ, RZ, -R6 ;  /* 0x000000ffff037224 */ /* 0x000fc800078e0a06 */
[----:B------:R-:W-:-:S05]  /*0160*/  IMAD R3, R3, UR5, R0 ;  /* 0x0000000503037c24 */ /* 0x000fca000f8e0200 */
[----:B------:R-:W-:-:S13]  /*0170*/  ISETP.GE.U32.AND P0, PT, R3, UR5, PT ;  /* 0x0000000503007c0c */ /* 0x000fda000bf06070 */
[----:B------:R-:W-:Y:S01]  /*0180*/  @P0 IADD3 R3, PT, PT, R3, -UR5, RZ ;  /* 0x8000000503030c10 */ /* 0x000fe2000fffe0ff */
[----:B------:R-:W-:-:S03]  /*0190*/  @P0 VIADD R6, R6, 0x1 ;  /* 0x0000000106060836 */ /* 0x000fc60000000000 */
[----:B------:R-:W-:Y:S02]  /*01a0*/  ISETP.GE.U32.AND P1, PT, R3, UR5, PT ;  /* 0x0000000503007c0c */ /* 0x000fe4000bf26070 */
[----:B------:R-:W0:Y:S11]  /*01b0*/  LDC.64 R2, c[0x0][0x3a0] ;  /* 0x0000e800ff027b82 */ /* 0x000e360000000a00 */
[----:B------:R-:W-:-:S02]  /*01c0*/  @P1 IADD3 R6, PT, PT, R6, 0x1, RZ ;  /* 0x0000000106061810 */ /* 0x000fc40007ffe0ff */
[----:B------:R-:W-:-:S05]  /*01d0*/  @!P2 LOP3.LUT R6, RZ, UR5, RZ, 0x33, !PT ;  /* 0x00000005ff06ac12 */ /* 0x000fca000f8e33ff */
[----:B------:R-:W-:-:S05]  /*01e0*/  IMAD.HI.U32 R4, R6, 0x10624dd3, RZ ;  /* 0x10624dd306047827 */ /* 0x000fca00078e00ff */
[----:B------:R-:W-:-:S05]  /*01f0*/  SHF.R.U32.HI R5, RZ, 0x6, R4 ;  /* 0x00000006ff057819 */ /* 0x000fca0000011604 */
[----:B------:R-:W-:-:S04]  /*0200*/  IMAD R5, R5, -0x3e8, R6 ;  /* 0xfffffc1805057824 */ /* 0x000fc800078e0206 */
[----:B0-----:R-:W-:-:S05]  /*0210*/  IMAD.WIDE.U32 R2, R5, 0x30, R2 ;  /* 0x0000003005027825 */ /* 0x001fca00078e0002 */
[----:B-1----:R-:W3:Y:S04]  /*0220*/  LDG.E.64 R8, desc[UR6][R2.64] ;  /* 0x0000000602087981 */ /* 0x002ee8000c1e1b00 */
[----:B------:R-:W4:Y:S04]  /*0230*/  LDG.E.64 R4, desc[UR6][R2.64+0x10] ;  /* 0x0000100602047981 */ /* 0x000f28000c1e1b00 */
[----:B------:R-:W5:Y:S04]  /*0240*/  LDG.E.64 R16, desc[UR6][R2.64+0x8] ;  /* 0x0000080602107981 */ /* 0x000f68000c1e1b00 */
[----:B------:R-:W5:Y:S04]  /*0250*/  LDG.E.64 R18, desc[UR6][R2.64+0x18] ;  /* 0x0000180602127981 */ /* 0x000f68000c1e1b00 */
[----:B------:R-:W5:Y:S01]  /*0260*/  LDG.E R21, desc[UR6][R2.64+0x20] ;  /* 0x0000200602157981 */ /* 0x000f62000c1e1900 */
[----:B---3--:R-:W-:Y:S01]  /*0270*/  SHF.R.U32.HI R10, RZ, 0x2, R9 ;  /* 0x00000002ff0a7819 */ /* 0x008fe20000011609 */
[----:B------:R-:W-:-:S03]  /*0280*/  VIADD R8, R8, 0x587c5 ;  /* 0x000587c508087836 */ /* 0x000fc60000000000 */
[----:B------:R-:W-:Y:S01]  /*0290*/  LOP3.LUT R10, R10, R9, RZ, 0x3c, !PT ;  /* 0x000000090a0a7212 */ /* 0x000fe200078e3cff */
[----:B----4-:R-:W-:-:S03]  /*02a0*/  IMAD.SHL.U32 R12, R5, 0x10, RZ ;  /* 0x00000010050c7824 */ /* 0x010fc600078e00ff */
[----:B------:R-:W-:-:S04]  /*02b0*/  SHF.L.U32 R7, R10, 0x1, RZ ;  /* 0x000000010a077819 */ /* 0x000fc800000006ff */
[----:B------:R-:W-:Y:S02]  /*02c0*/  LOP3.LUT R7, R5, R12, R7, 0x96, !PT ;  /* 0x0000000c05077212 */ /* 0x000fe400078e9607 */
[----:B------:R-:W0:Y:S02]  /*02d0*/  LDC.64 R12, c[0x0][0x390] ;  /* 0x0000e400ff0c7b82 */ /* 0x000e240000000a00 */
[----:B------:R-:W-:Y:S01]  /*02e0*/  LOP3.LUT R7, R7, R10, RZ, 0x3c, !PT ;  /* 0x0000000a07077212 */ /* 0x000fe200078e3cff */
[----:B------:R-:W-:-:S03]  /*02f0*/  IMAD.MOV.U32 R10, RZ, RZ, 0x2f800000 ;  /* 0x2f800000ff0a7424 */ /* 0x000fc600078e00ff */
[----:B------:R-:W-:-:S04]  /*0300*/  IADD3 R9, PT, PT, R7, R8, RZ ;  /* 0x0000000807097210 */ /* 0x000fc80007ffe0ff */
[----:B------:R-:W-:-:S05]  /*0310*/  I2FP.F32.U32 R9, R9 ;  /* 0x0000000900097245 */ /* 0x000fca0000201000 */
[----:B------:R-:W-:Y:S02]  /*0320*/  FFMA R9, R9, R10, 1.1641532182693481445e-10 ;  /* 0x2f00000009097423 */ /* 0x000fe4000000000a */
[----:B------:R-:W3:Y:S03]  /*0330*/  LDG.E.64 R10, desc[UR6][R2.64+0x28] ;  /* 0x00002806020a7981 */ /* 0x000ee6000c1e1b00 */
[----:B------:R-:W-:-:S04]  /*0340*/  FSETP.GEU.AND P0, PT, R9, 0.5, PT ;  /* 0x3f0000000900780b */ /* 0x000fc80003f0e000 */
[----:B------:R-:W-:-:S04]  /*0350*/  SEL R9, RZ, 0x1, !P0 ;  /* 0x00000001ff097807 */ /* 0x000fc80004000000 */
[----:B------:R-:W-:-:S05]  /*0360*/  LEA R9, R6, R9, 0x1 ;  /* 0x0000000906097211 */ /* 0x000fca00078e08ff */
[----:B0-----:R-:W-:-:S06]  /*0370*/  IMAD.WIDE.U32 R12, R9, 0x4, R12 ;  /* 0x00000004090c7825 */ /* 0x001fcc00078e000c */
[----:B------:R-:W4:Y:S01]  /*0380*/  LDG.E R13, desc[UR6][R12.64] ;  /* 0x000000060c0d7981 */ /* 0x000f22000c1e1900 */
[----:B------:R-:W-:-:S04]  /*0390*/  IMAD.MOV R9, RZ, RZ, -R6 ;  /* 0x000000ffff097224 */ /* 0x000fc800078e0a06 */
[----:B------:R-:W-:-:S04]  /*03a0*/  IMAD R6, R9, UR5, R0 ;  /* 0x0000000509067c24 */ /* 0x000fc8000f8e0200 */
[----:B----4-:R-:W-:Y:S02]  /*03b0*/  IMAD R9, R13, UR5, R6 ;  /* 0x000000050d097c24 */ /* 0x010fe4000f8e0206 */
[----:B------:R-:W0:Y:S02]  /*03c0*/  LDC.64 R12, c[0x0][0x388] ;  /* 0x0000e200ff0c7b82 */ /* 0x000e240000000a00 */
[----:B--2---:R-:W-:-:S06]  /*03d0*/  IMAD.WIDE.U32 R14, R9, 0x4, R14 ;  /* 0x00000004090e7825 */ /* 0x004fcc00078e000e */
[----:B------:R-:W2:Y:S01]  /*03e0*/  LDG.E R15, desc[UR6][R14.64] ;  /* 0x000000060e0f7981 */ /* 0x000ea2000c1e1900 */
[----:B------:R-:W-:Y:S01]  /*03f0*/  MOV R23, R4 ;  /* 0x0000000400177202 */ /* 0x000fe20000000f00 */
[----:B-----5:R-:W-:Y:S01]  /*0400*/  IMAD.MOV.U32 R9, RZ, RZ, R16 ;  /* 0x000000ffff097224 */ /* 0x020fe200078e0010 */
[----:B------:R-:W-:Y:S02]  /*0410*/  MOV R22, R17 ;  /* 0x0000001100167202 */ /* 0x000fe40000000f00 */
[----:B------:R-:W-:Y:S01]  /*0420*/  MOV R6, R5 ;  /* 0x0000000500067202 */ /* 0x000fe20000000f00 */
[----:B0-----:R-:W-:-:S05]  /*0430*/  IMAD.WIDE.U32 R12, R0, 0x4, R12 ;  /* 0x00000004000c7825 */ /* 0x001fca00078e000c */
[----:B--2---:R-:W-:Y:S04]  /*0440*/  STG.E desc[UR6][R12.64], R15 ;  /* 0x0000000f0c007986 */ /* 0x004fe8000c101906 */
[----:B------:R-:W-:Y:S04]  /*0450*/  STG.E.64 desc[UR6][R2.64], R8 ;  /* 0x0000000802007986 */ /* 0x000fe8000c101b06 */
[----:B------:R-:W-:Y:S04]  /*0460*/  STG.E.64 desc[UR6][R2.64+0x8], R22 ;  /* 0x0000081602007986 */ /* 0x000fe8000c101b06 */
[----:B------:R-:W-:Y:S04]  /*0470*/  STG.E.64 desc[UR6][R2.64+0x10], R6 ;  /* 0x0000100602007986 */ /* 0x000fe8000c101b06 */
[----:B------:R-:W-:Y:S04]  /*0480*/  STG.E.64 desc[UR6][R2.64+0x18], R18 ;  /* 0x0000181202007986 */ /* 0x000fe8000c101b06 */
[----:B---3--:R-:W-:Y:S04]  /*0490*/  STG.E.64 desc[UR6][R2.64+0x28], R10 ;  /* 0x0000280a02007986 */ /* 0x008fe8000c101b06 */
[----:B------:R-:W-:Y:S01]  /*04a0*/  STG.E desc[UR6][R2.64+0x20], R21 ;  /* 0x0000201502007986 */ /* 0x000fe2000c101906 */
[----:B------:R-:W-:Y:S05]  /*04b0*/  EXIT ;  /* 0x000000000000794d */ /* 0x000fea0003800000 */
.L_x_35:
        /* <DEDUP_REMOVED lines=12> */
.L_x_108:


//--------------------- .text.tournament_selection_kernel --------------------------
	.section	.text.tournament_selection_kernel,"ax",@progbits
	.align	128
        .global         tournament_selection_kernel
        .type           tournament_selection_kernel,@function
        .size           tournament_selection_kernel,(.L_x_109 - tournament_selection_kernel)
        .other          tournament_selection_kernel,@"STO_CUDA_ENTRY STV_DEFAULT"
tournament_selection_kernel:
.text.tournament_selection_kernel:
[----:B------:R-:W-:Y:S01]  /*0000*/  LDC R1, c[0x0][0x37c] ;  /* 0x0000df00ff017b82 */ /* 0x000fe20000000800 */
[----:B------:R-:W0:Y:S07]  /*0010*/  S2R R3, SR_TID.X ;  /* 0x0000000000037919 */ /* 0x000e2e0000002100 */
[----:B------:R-:W0:Y:S01]  /*0020*/  S2UR UR4, SR_CTAID.X ;  /* 0x00000000000479c3 */ /* 0x000e220000002500 */
[----:B------:R-:W1:Y:S07]  /*0030*/  LDCU UR5, c[0x0][0x39c] ;  /* 0x00007380ff0577ac */ /* 0x000e6e0008000800 */
[----:B------:R-:W0:Y:S02]  /*0040*/  LDC R0, c[0x0][0x360] ;  /* 0x0000d800ff007b82 */ /* 0x000e240000000800 */
[----:B0-----:R-:W-:-:S05]  /*0050*/  IMAD R0, R0, UR4, R3 ;  /* 0x0000000400007c24 */ /* 0x001fca000f8e0203 */
[----:B-1----:R-:W-:-:S13]  /*0060*/  ISETP.GE.U32.AND P0, PT, R0, UR5, PT ;  /* 0x0000000500007c0c */ /* 0x002fda000bf06070 */
[----:B------:R-:W-:Y:S05]  /*0070*/  @P0 EXIT ;  /* 0x000000000000094d */ /* 0x000fea0003800000 */
[----:B------:R-:W0:Y:S01]  /*0080*/  LDCU UR8, c[0x0][0x398] ;  /* 0x00007300ff0877ac */ /* 0x000e220008000800 */
[----:B------:R-:W1:Y:S01]  /*0090*/  LDC.64 R8, c[0x0][0x3a8] ;  /* 0x0000ea00ff087b82 */ /* 0x000e620000000a00 */
[----:B------:R-:W2:Y:S01]  /*00a0*/  LDCU.64 UR6, c[0x0][0x358] ;  /* 0x00006b00ff0677ac */ /* 0x000ea20008000a00 */
[----:B------:R-:W3:Y:S01]  /*00b0*/  LDCU UR4, c[0x0][0x3a0] ;  /* 0x00007400ff0477ac */ /* 0x000ee20008000800 */
[----:B0-----:R-:W0:Y:S01]  /*00c0*/  I2F.U32.RP R4, UR8 ;  /* 0x0000000800047d06 */ /* 0x001e220008209000 */
[----:B------:R-:W-:-:S07]  /*00d0*/  ISETP.NE.U32.AND P1, PT, RZ, UR8, PT ;  /* 0x00000008ff007c0c */ /* 0x000fce000bf25070 */
[----:B0-----:R-:W0:Y:S02]  /*00e0*/  MUFU.RCP R4, R4 ;  /* 0x0000000400047308 */ /* 0x001e240000001000 */
[----:B0-----:R-:W-:-:S06]  /*00f0*/  VIADD R2, R4, 0xffffffe ;  /* 0x0ffffffe04027836 */ /* 0x001fcc0000000000 */
[----:B------:R0:W4:Y:S02]  /*0100*/  F2I.FTZ.U32.TRUNC.NTZ R3, R2 ;  /* 0x0000000200037305 */ /* 0x000124000021f000 */
[----:B0-----:R-:W-:Y:S02]  /*0110*/  IMAD.MOV.U32 R2, RZ, RZ, RZ ;  /* 0x000000ffff027224 */ /* 0x001fe400078e00ff */
[----:B----4-:R-:W-:-:S04]  /*0120*/  IMAD.MOV R5, RZ, RZ, -R3 ;  /* 0x000000ffff057224 */ /* 0x010fc800078e0a03 */
[----:B------:R-:W-:-:S04]  /*0130*/  IMAD R5, R5, UR8, RZ ;  /* 0x0000000805057c24 */ /* 0x000fc8000f8e02ff */
[----:B------:R-:W-:-:S06]  /*0140*/  IMAD.HI.U32 R3, R3, R5, R2 ;  /* 0x0000000503037227 */ /* 0x000fcc00078e0002 */
[----:B------:R-:W-:-:S04]  /*0150*/  IMAD.HI.U32 R3, R3, R0, RZ ;  /* 0x0000000003037227 */ /* 0x000fc800078e00ff */
[----:B------:R-:W-:-:S04]  /*0160*/  IMAD.MOV R3, RZ, RZ, -R3 ;  /* 0x000000ffff037224 */ /* 0x000fc800078e0a03 */
[----:B------:R-:W-:-:S05]  /*0170*/  IMAD R3, R3, UR8, R0 ;  /* 0x0000000803037c24 */ /* 0x000fca000f8e0200 */
[----:B------:R-:W-:-:S13]  /*0180*/  ISETP.GE.U32.AND P0, PT, R3, UR8, PT ;  /* 0x0000000803007c0c */ /* 0x000fda000bf06070 */
[----:B------:R-:W-:-:S05]  /*0190*/  @P0 VIADD R3, R3, -UR8 ;  /* 0x8000000803030c36 */ /* 0x000fca0008000000 */
[----:B------:R-:W-:-:S13]  /*01a0*/  ISETP.GE.U32.AND P0, PT, R3, UR8, PT ;  /* 0x0000000803007c0c */ /* 0x000fda000bf06070 */
[----:B------:R-:W-:Y:S02]  /*01b0*/  @P0 IADD3 R3, PT, PT, R3, -UR8, RZ ;  /* 0x8000000803030c10 */ /* 0x000fe4000fffe0ff */
[----:B------:R-:W-:-:S05]  /*01c0*/  @!P1 LOP3.LUT R3, RZ, UR8, RZ, 0x33, !PT ;  /* 0x00000008ff039c12 */ /* 0x000fca000f8e33ff */
[----:B-1----:R-:W-:-:S05]  /*01d0*/  IMAD.WIDE.U32 R8, R3, 0x30, R8 ;  /* 0x0000003003087825 */ /* 0x002fca00078e0008 */
[----:B--2---:R0:W5:Y:S04]  /*01e0*/  LDG.E R2, desc[UR6][R8.64+0x20] ;  /* 0x0000200608027981 */ /* 0x004168000c1e1900 */
[----:B------:R0:W5:Y:S04]  /*01f0*/  LDG.E.64 R10, desc[UR6][R8.64+0x28] ;  /* 0x00002806080a7981 */ /* 0x000168000c1e1b00 */
[----:B------:R0:W5:Y:S04]  /*0200*/  LDG.E.64 R12, desc[UR6][R8.64] ;  /* 0x00000006080c7981 */ /* 0x000168000c1e1b00 */
[----:B------:R0:W5:Y:S04]  /*0210*/  LDG.E.64 R14, desc[UR6][R8.64+0x8] ;  /* 0x00000806080e7981 */ /* 0x000168000c1e1b00 */
[----:B------:R0:W5:Y:S04]  /*0220*/  LDG.E.64 R16, desc[UR6][R8.64+0x10] ;  /* 0x0000100608107981 */ /* 0x000168000c1e1b00 */
[----:B------:R0:W5:Y:S01]  /*0230*/  LDG.E.64 R18, desc[UR6][R8.64+0x18] ;  /* 0x0000180608127981 */ /* 0x000162000c1e1b00 */
[----:B---3--:R-:W-:Y:S01]  /*0240*/  UISETP.NE.AND UP0, UPT, UR4, URZ, UPT ;  /* 0x000000ff0400728c */ /* 0x008fe2000bf05270 */
[----:B------:R-:W-:-:S08]  /*0250*/  IMAD.MOV.U32 R3, RZ, RZ, RZ ;  /* 0x000000ffff037224 */ /* 0x000fd000078e00ff */
[----:B0-----:R-:W-:Y:S05]  /*0260*/  BRA.U !UP0, `(.L_x_36) ;  /* 0x0000000908b07547 */ /* 0x001fea000b800000 */
[----:B------:R-:W-:Y:S01]  /*0270*/  UISETP.GE.U32.AND UP0, UPT, UR4, 0x4, UPT ;  /* 0x000000040400788c */ /* 0x000fe2000bf06070 */
[----:B------:R-:W-:Y:S01]  /*0280*/  I2FP.F32.U32 R4, UR8 ;  /* 0x0000000800047c45 */ /* 0x000fe20008201000 */
[----:B------:R-:W-:Y:S01]  /*0290*/  IMAD.MOV.U32 R3, RZ, RZ, RZ ;  /* 0x000000ffff037224 */ /* 0x000fe200078e00ff */
[----:B------:R-:W-:Y:S01]  /*02a0*/  UIADD3 UR5, UPT, UPT, UR8, -0x1, URZ ;  /* 0xffffffff08057890 */ /* 0x000fe2000fffe0ff */
[----:B------:R-:W-:Y:S02]  /*02b0*/  IMAD.MOV.U32 R5, RZ, RZ, -0x800001 ;  /* 0xff7fffffff057424 */ /* 0x000fe400078e00ff */
[----:B-----5:R-:W-:-:S03]  /*02c0*/  IMAD.MOV.U32 R6, RZ, RZ, R12 ;  /* 0x000000ffff067224 */ /* 0x020fc600078e000c */
[----:B------:R-:W-:Y:S06]  /*02d0*/  BRA.U !UP0, `(.L_x_37) ;  /* 0x0000000508e47547 */ /* 0x000fec000b800000 */
[----:B------:R-:W-:Y:S01]  /*02e0*/  ULOP3.LUT UR4, UR4, 0xfffffffc, URZ, 0xc0, !UPT ;  /* 0xfffffffc04047892 */ /* 0x000fe2000f8ec0ff */
[----:B------:R-:W-:Y:S01]  /*02f0*/  IADD3 R6, PT, PT, R12, 0xb0f8a, RZ ;  /* 0x000b0f8a0c067810 */ /* 0x000fe20007ffe0ff */
[----:B------:R-:W-:Y:S01]  /*0300*/  IMAD.MOV.U32 R3, RZ, RZ, RZ ;  /* 0x000000ffff037224 */ /* 0x000fe200078e00ff */
[----:B------:R-:W0:Y:S01]  /*0310*/  LDCU UR10, c[0x0][0x398] ;  /* 0x00007300ff0a77ac */ /* 0x000e220008000800 */
[----:B------:R-:W-:Y:S01]  /*0320*/  IMAD.MOV.U32 R5, RZ, RZ, -0x800001 ;  /* 0xff7fffffff057424 */ /* 0x000fe200078e00ff */
[----:B------:R-:W1:Y:S01]  /*0330*/  LDCU.64 UR8, c[0x0][0x388] ;  /* 0x00007100ff0877ac */ /* 0x000e620008000a00 */
[----:B------:R-:W-:-:S12]  /*0340*/  UIADD3 UR4, UPT, UPT, -UR4, URZ, URZ ;  /* 0x000000ff04047290 */ /* 0x000fd8000fffe1ff */
.L_x_46:
[----:B------:R-:W-:Y:S01]  /*0350*/  SHF.R.U32.HI R20, RZ, 0x2, R13 ;  /* 0x00000002ff147819 */ /* 0x000fe2000001160d */
[----:B------:R-:W-:Y:S01]  /*0360*/  IMAD.MOV.U32 R22, RZ, RZ, R14 ;  /* 0x000000ffff167224 */ /* 0x000fe200078e000e */
[----:B------:R-:W-:Y:S01]  /*0370*/  MOV R25, R16 ;  /* 0x0000001000197202 */ /* 0x000fe20000000f00 */
[----:B------:R-:W-:Y:S01]  /*0380*/  IMAD.SHL.U32 R14, R17, 0x10, RZ ;  /* 0x00000010110e7824 */ /* 0x000fe200078e00ff */
[----:B------:R-:W-:Y:S01]  /*0390*/  LOP3.LUT R20, R20, R13, RZ, 0x3c, !PT ;  /* 0x0000000d14147212 */ /* 0x000fe200078e3cff */
[----:B------:R-:W-:Y:S01]  /*03a0*/  IMAD.MOV.U32 R24, RZ, RZ, R15 ;  /* 0x000000ffff187224 */ /* 0x000fe200078e000f */
[----:B------:R-:W-:Y:S02]  /*03b0*/  SHF.R.U32.HI R13, RZ, 0x2, R22 ;  /* 0x00000002ff0d7819 */ /* 0x000fe40000011616 */
[----:B------:R-:W-:Y:S02]  /*03c0*/  SHF.L.U32 R7, R20, 0x1, RZ ;  /* 0x0000000114077819 */ /* 0x000fe400000006ff */
[----:B------:R-:W-:-:S02]  /*03d0*/  LOP3.LUT R21, R13, R22, RZ, 0x3c, !PT ;  /* 0x000000160d157212 */ /* 0x000fc400078e3cff */
[----:B------:R-:W-:Y:S02]  /*03e0*/  LOP3.LUT R7, R17, R14, R7, 0x96, !PT ;  /* 0x0000000e11077212 */ /* 0x000fe400078e9607 */
[----:B------:R-:W-:Y:S01]  /*03f0*/  SHF.R.U32.HI R15, RZ, 0x2, R24 ;  /* 0x00000002ff0f7819 */ /* 0x000fe20000011618 */
[----:B------:R-:W-:Y:S01]  /*0400*/  IMAD.SHL.U32 R13, R21, 0x2, RZ ;  /* 0x00000002150d7824 */ /* 0x000fe200078e00ff */
[----:B------:R-:W-:-:S04]  /*0410*/  LOP3.LUT R14, R7, R20, RZ, 0x3c, !PT ;  /* 0x00000014070e7212 */ /* 0x000fc800078e3cff */
[----:B------:R-:W-:Y:S01]  /*0420*/  IADD3 R20, PT, PT, R6, -0x587c5, R14 ;  /* 0xfffa783b06147810 */ /* 0x000fe20007ffe00e */
[----:B------:R-:W-:-:S03]  /*0430*/  IMAD.SHL.U32 R7, R14, 0x10, RZ ;  /* 0x000000100e077824 */ /* 0x000fc600078e00ff */
[----:B------:R-:W-:Y:S02]  /*0440*/  I2FP.F32.U32 R20, R20 ;  /* 0x0000001400147245 */ /* 0x000fe40000201000 */
[----:B------:R-:W-:Y:S01]  /*0450*/  LOP3.LUT R22, R14, R7, R13, 0x96, !PT ;  /* 0x000000070e167212 */ /* 0x000fe200078e960d */
[----:B------:R-:W-:Y:S01]  /*0460*/  IMAD.MOV.U32 R7, RZ, RZ, 0x2f800000 ;  /* 0x2f800000ff077424 */ /* 0x000fe200078e00ff */
[----:B------:R-:W-:Y:S02]  /*0470*/  LOP3.LUT R13, R15, R24, RZ, 0x3c, !PT ;  /* 0x000000180f0d7212 */ /* 0x000fe400078e3cff */
[----:B------:R-:W-:Y:S01]  /*0480*/  LOP3.LUT R15, R22, R21, RZ, 0x3c, !PT ;  /* 0x00000015160f7212 */ /* 0x000fe200078e3cff */
[----:B------:R-:W-:Y:S01]  /*0490*/  FFMA R21, R20, R7, 1.1641532182693481445e-10 ;  /* 0x2f00000014157423 */ /* 0x000fe20000000007 */
[----:B------:R-:W-:Y:S01]  /*04a0*/  SHF.R.U32.HI R20, RZ, 0x2, R25 ;  /* 0x00000002ff147819 */ /* 0x000fe20000011619 */
[----:B------:R-:W-:Y:S02]  /*04b0*/  IMAD.SHL.U32 R23, R13, 0x2, RZ ;  /* 0x000000020d177824 */ /* 0x000fe400078e00ff */
[C---:B------:R-:W-:Y:S01]  /*04c0*/  IMAD.SHL.U32 R22, R15.reuse, 0x10, RZ ;  /* 0x000000100f167824 */ /* 0x040fe200078e00ff */
[----:B------:R-:W-:Y:S01]  /*04d0*/  LOP3.LUT R20, R20, R25, RZ, 0x3c, !PT ;  /* 0x0000001914147212 */ /* 0x000fe200078e3cff */
[----:B------:R-:W-:-:S02]  /*04e0*/  IMAD.IADD R16, R15, 0x1, R6 ;  /* 0x000000010f107824 */ /* 0x000fc400078e0206 */
[----:B------:R-:W-:Y:S01]  /*04f0*/  FMUL R27, R4, R21 ;  /* 0x00000015041b7220 */ /* 0x000fe20000400000 */
[----:B------:R-:W-:Y:S02]  /*0500*/  LOP3.LUT R24, R15, R22, R23, 0x96, !PT ;  /* 0x000000160f187212 */ /* 0x000fe400078e9617 */
[----:B------:R-:W-:Y:S02]  /*0510*/  I2FP.F32.U32 R22, R16 ;  /* 0x0000001000167245 */ /* 0x000fe40000201000 */
[----:B------:R-:W-:Y:S01]  /*0520*/  LOP3.LUT R16, R24, R13, RZ, 0x3c, !PT ;  /* 0x0000000d18107212 */ /* 0x000fe200078e3cff */
[----:B------:R-:W-:Y:S01]  /*0530*/  IMAD.SHL.U32 R24, R20, 0x2, RZ ;  /* 0x0000000214187824 */ /* 0x000fe200078e00ff */
[----:B------:R-:W0:Y:S01]  /*0540*/  F2I.U32.TRUNC.NTZ R27, R27 ;  /* 0x0000001b001b7305 */ /* 0x000e22000020f000 */
[----:B------:R-:W-:Y:S01]  /*0550*/  FFMA R13, R22, R7, 1.1641532182693481445e-10 ;  /* 0x2f000000160d7423 */ /* 0x000fe20000000007 */
[----:B------:R-:W-:Y:S02]  /*0560*/  SHF.L.U32 R23, R16, 0x4, RZ ;  /* 0x0000000410177819 */ /* 0x000fe400000006ff */
[----:B------:R-:W-:Y:S01]  /*0570*/  IADD3 R22, PT, PT, R6, 0x587c5, R16 ;  /* 0x000587c506167810 */ /* 0x000fe20007ffe010 */
[----:B------:R-:W-:Y:S01]  /*0580*/  FMUL R21, R4, R13 ;  /* 0x0000000d04157220 */ /* 0x000fe20000400000 */
[----:B------:R-:W-:Y:S01]  /*0590*/  LOP3.LUT R23, R16, R23, R24, 0x96, !PT ;  /* 0x0000001710177212 */ /* 0x000fe200078e9618 */
[----:B------:R-:W-:Y:S01]  /*05a0*/  IMAD.MOV.U32 R13, RZ, RZ, R17 ;  /* 0x000000ffff0d7224 */ /* 0x000fe200078e0011 */
[----:B------:R-:W-:-:S02]  /*05b0*/  I2FP.F32.U32 R22, R22 ;  /* 0x0000001600167245 */ /* 0x000fc40000201000 */
[----:B------:R-:W-:Y:S01]  /*05c0*/  LOP3.LUT R17, R23, R20, RZ, 0x3c, !PT ;  /* 0x0000001417117212 */ /* 0x000fe200078e3cff */
[----:B------:R-:W2:Y:S02]  /*05d0*/  F2I.U32.TRUNC.NTZ R21, R21 ;  /* 0x0000001500157305 */ /* 0x000ea4000020f000 */
[----:B------:R-:W-:Y:S01]  /*05e0*/  FFMA R23, R22, R7, 1.1641532182693481445e-10 ;  /* 0x2f00000016177423 */ /* 0x000fe20000000007 */
[----:B------:R-:W-:Y:S02]  /*05f0*/  IADD3 R20, PT, PT, R6, 0xb0f8a, R17 ;  /* 0x000b0f8a06147810 */ /* 0x000fe40007ffe011 */
[C---:B0-----:R-:W-:Y:S01]  /*0600*/  ISETP.GE.U32.AND P0, PT, R27.reuse, UR10, PT ;  /* 0x0000000a1b007c0c */ /* 0x041fe2000bf06070 */
[----:B------:R-:W-:Y:S01]  /*0610*/  FMUL R24, R4, R23 ;  /* 0x0000001704187220 */ /* 0x000fe20000400000 */
[----:B------:R-:W-:Y:S02]  /*0620*/  I2FP.F32.U32 R20, R20 ;  /* 0x0000001400147245 */ /* 0x000fe40000201000 */
[----:B------:R-:W-:-:S03]  /*0630*/  SEL R27, R27, UR5, !P0 ;  /* 0x000000051b1b7c07 */ /* 0x000fc6000c000000 */
[----:B------:R-:W-:Y:S01]  /*0640*/  FFMA R7, R20, R7, 1.1641532182693481445e-10 ;  /* 0x2f00000014077423 */ /* 0x000fe20000000007 */
[----:B------:R-:W0:Y:S01]  /*0650*/  F2I.U32.TRUNC.NTZ R24, R24 ;  /* 0x0000001800187305 */ /* 0x000e22000020f000 */
[----:B-1----:R-:W-:Y:S02]  /*0660*/  IADD3 R22, P1, PT, R27, UR8, RZ ;  /* 0x000000081b167c10 */ /* 0x002fe4000ff3e0ff */
[----:B------:R-:W-:Y:S01]  /*0670*/  FMUL R25, R4, R7 ;  /* 0x0000000704197220 */ /* 0x000fe20000400000 */
[C---:B--2---:R-:W-:Y:S02]  /*0680*/  ISETP.GE.U32.AND P0, PT, R21.reuse, UR10, PT ;  /* 0x0000000a15007c0c */ /* 0x044fe4000bf06070 */
[----:B------:R-:W-:Y:S02]  /*0690*/  IMAD.X R23, RZ, RZ, UR9, P1 ;  /* 0x00000009ff177e24 */ /* 0x000fe400088e06ff */
[----:B------:R-:W-:Y:S01]  /*06a0*/  SEL R7, R21, UR5, !P0 ;  /* 0x0000000515077c07 */ /* 0x000fe2000c000000 */
[----:B------:R-:W1:Y:S02]  /*06b0*/  F2I.U32.TRUNC.NTZ R25, R25 ;  /* 0x0000001900197305 */ /* 0x000e64000020f000 */
[----:B------:R2:W3:Y:S01]  /*06c0*/  LDG.E.U8 R26, desc[UR6][R22.64] ;  /* 0x00000006161a7981 */ /* 0x0004e2000c1e1100 */
[----:B------:R-:W-:-:S02]  /*06d0*/  IADD3 R28, P1, PT, R7, UR8, RZ ;  /* 0x00000008071c7c10 */ /* 0x000fc4000ff3e0ff */
[----:B0-----:R-:W-:-:S04]  /*06e0*/  ISETP.GE.U32.AND P0, PT, R24, UR10, PT ;  /* 0x0000000a18007c0c */ /* 0x001fc8000bf06070 */
[----:B------:R-:W-:Y:S02]  /*06f0*/  SEL R24, R24, UR5, !P0 ;  /* 0x0000000518187c07 */ /* 0x000fe4000c000000 */
[----:B-1----:R-:W-:Y:S01]  /*0700*/  ISETP.GE.U32.AND P0, PT, R25, UR10, PT ;  /* 0x0000000a19007c0c */ /* 0x002fe2000bf06070 */
[----:B------:R-:W-:-:S03]  /*0710*/  IMAD.X R29, RZ, RZ, UR9, P1 ;  /* 0x00000009ff1d7e24 */ /* 0x000fc600088e06ff */
[----:B------:R-:W-:Y:S02]  /*0720*/  SEL R25, R25, UR5, !P0 ;  /* 0x0000000519197c07 */ /* 0x000fe4000c000000 */
[----:B------:R-:W-:Y:S01]  /*0730*/  IADD3 R20, P1, PT, R24, UR8, RZ ;  /* 0x0000000818147c10 */ /* 0x000fe2000ff3e0ff */
[----:B------:R-:W4:Y:S01]  /*0740*/  LDG.E.U8 R28, desc[UR6][R28.64] ;  /* 0x000000061c1c7981 */ /* 0x000f22000c1e1100 */
[----:B--2---:R-:W-:-:S03]  /*0750*/  IADD3 R22, P0, PT, R25, UR8, RZ ;  /* 0x0000000819167c10 */ /* 0x004fc6000ff1e0ff */
[----:B------:R-:W-:Y:S01]  /*0760*/  IMAD.X R21, RZ, RZ, UR9, P1 ;  /* 0x00000009ff157e24 */ /* 0x000fe200088e06ff */
[----:B------:R-:W-:-:S04]  /*0770*/  IADD3.X R23, PT, PT, RZ, UR9, RZ, P0, !PT ;  /* 0x00000009ff177c10 */ /* 0x000fc800087fe4ff */
[----:B------:R-:W2:Y:S04]  /*0780*/  LDG.E.U8 R20, desc[UR6][R20.64] ;  /* 0x0000000614147981 */ /* 0x000ea8000c1e1100 */
[----:B------:R-:W5:Y:S01]  /*0790*/  LDG.E.U8 R22, desc[UR6][R22.64] ;  /* 0x0000000616167981 */ /* 0x000f62000c1e1100 */
[----:B------:R-:W-:Y:S01]  /*07a0*/  UIADD3 UR4, UPT, UPT, UR4, 0x4, URZ ;  /* 0x0000000404047890 */ /* 0x000fe2000fffe0ff */
[----:B------:R-:W-:Y:S03]  /*07b0*/  BSSY.RECONVERGENT B0, `(.L_x_38) ;  /* 0x000000d000007945 */ /* 0x000fe60003800200 */
[----:B------:R-:W-:Y:S01]  /*07c0*/  UISETP.NE.AND UP0, UPT, UR4, URZ, UPT ;  /* 0x000000ff0400728c */ /* 0x000fe2000bf05270 */
[----:B---3--:R-:W-:-:S02]  /*07d0*/  ISETP.NE.AND P3, PT, R26, RZ, PT ;  /* 0x000000ff1a00720c */ /* 0x008fc40003f65270 */
[----:B----4-:R-:W-:Y:S02]  /*07e0*/  ISETP.NE.AND P0, PT, R28, RZ, PT ;  /* 0x000000ff1c00720c */ /* 0x010fe40003f05270 */
[----:B--2---:R-:W-:Y:S02]  /*07f0*/  ISETP.NE.AND P1, PT, R20, RZ, PT ;  /* 0x000000ff1400720c */ /* 0x004fe40003f25270 */
[----:B-----5:R-:W-:-:S07]  /*0800*/  ISETP.NE.AND P2, PT, R22, RZ, PT ;  /* 0x000000ff1600720c */ /* 0x020fce0003f45270 */
[----:B------:R-:W-:Y:S06]  /*0810*/  @!P3 BRA `(.L_x_39) ;  /* 0x000000000018b947 */ /* 0x000fec0003800000 */
[----:B------:R-:W0:Y:S02]  /*0820*/  LDC.64 R20, c[0x0][0x380] ;  /* 0x0000e000ff147b82 */ /* 0x000e240000000a00 */
[----:B0-----:R-:W-:-:S06]  /*0830*/  IMAD.WIDE.U32 R20, R27, 0x4, R20 ;  /* 0x000000041b147825 */ /* 0x001fcc00078e0014 */
[----:B------:R-:W2:Y:S02]  /*0840*/  LDG.E R20, desc[UR6][R20.64] ;  /* 0x0000000614147981 */ /* 0x000ea4000c1e1900 */
[----:B--2---:R-:W-:-:S13]  /*0850*/  FSETP.GT.AND P3, PT, R20, R5, PT ;  /* 0x000000051400720b */ /* 0x004fda0003f64000 */
[----:B------:R-:W-:Y:S02]  /*0860*/  @P3 IMAD.MOV.U32 R3, RZ, RZ, R27 ;  /* 0x000000ffff033224 */ /* 0x000fe400078e001b */
[----:B------:R-:W-:-:S07]  /*0870*/  @P3 IMAD.MOV.U32 R5, RZ, RZ, R20 ;  /* 0x000000ffff053224 */ /* 0x000fce00078e0014 */
.L_x_39:
[----:B------:R-:W-:Y:S05]  /*0880*/  BSYNC.RECONVERGENT B0 ;  /* 0x0000000000007941 */ /* 0x000fea0003800200 */
.L_x_38:
[----:B------:R-:W-:Y:S04]  /*0890*/  BSSY.RECONVERGENT B0, `(.L_x_40) ;  /* 0x0000008000007945 */ /* 0x000fe80003800200 */
[----:B------:R-:W-:Y:S05]  /*08a0*/  @!P0 BRA `(.L_x_41) ;  /* 0x0000000000188947 */ /* 0x000fea0003800000 */
[----:B------:R-:W0:Y:S02]  /*08b0*/  LDC.64 R20, c[0x0][0x380] ;  /* 0x0000e000ff147b82 */ /* 0x000e240000000a00 */
[----:B0-----:R-:W-:-:S06]  /*08c0*/  IMAD.WIDE.U32 R20, R7, 0x4, R20 ;  /* 0x0000000407147825 */ /* 0x001fcc00078e0014 */
[----:B------:R-:W2:Y:S02]  /*08d0*/  LDG.E R20, desc[UR6][R20.64] ;  /* 0x0000000614147981 */ /* 0x000ea4000c1e1900 */
[----:B--2---:R-:W-:-:S13]  /*08e0*/  FSETP.GT.AND P0, PT, R20, R5, PT ;  /* 0x000000051400720b */ /* 0x004fda0003f04000 */
[----:B------:R-:W-:Y:S02]  /*08f0*/  @P0 IMAD.MOV.U32 R3, RZ, RZ, R7 ;  /* 0x000000ffff030224 */ /* 0x000fe400078e0007 */
[----:B------:R-:W-:-:S07]  /*0900*/  @P0 IMAD.MOV.U32 R5, RZ, RZ, R20 ;  /* 0x000000ffff050224 */ /* 0x000fce00078e0014 */
.L_x_41:
[----:B------:R-:W-:Y:S05]  /*0910*/  BSYNC.RECONVERGENT B0 ;  /* 0x0000000000007941 */ /* 0x000fea0003800200 */
.L_x_40:
[----:B------:R-:W-:Y:S04]  /*0920*/  BSSY.RECONVERGENT B0, `(.L_x_42) ;  /* 0x0000008000007945 */ /* 0x000fe80003800200 */
[----:B------:R-:W-:Y:S05]  /*0930*/  @!P1 BRA `(.L_x_43) ;  /* 0x0000000000189947 */ /* 0x000fea0003800000 */
[----:B------:R-:W0:Y:S02]  /*0940*/  LDC.64 R20, c[0x0][0x380] ;  /* 0x0000e000ff147b82 */ /* 0x000e240000000a00 */
[----:B0-----:R-:W-:-:S06]  /*0950*/  IMAD.WIDE.U32 R20, R24, 0x4, R20 ;  /* 0x0000000418147825 */ /* 0x001fcc00078e0014 */
[----:B------:R-:W2:Y:S02]  /*0960*/  LDG.E R20, desc[UR6][R20.64] ;  /* 0x0000000614147981 */ /* 0x000ea4000c1e1900 */
[----:B--2---:R-:W-:-:S13]  /*0970*/  FSETP.GT.AND P0, PT, R20, R5, PT ;  /* 0x000000051400720b */ /* 0x004fda0003f04000 */
[----:B------:R-:W-:Y:S01]  /*0980*/  @P0 MOV R3, R24 ;  /* 0x0000001800030202 */ /* 0x000fe20000000f00 */
[----:B------:R-:W-:-:S07]  /*0990*/  @P0 IMAD.MOV.U32 R5, RZ, RZ, R20 ;  /* 0x000000ffff050224 */ /* 0x000fce00078e0014 */
.L_x_43:
[----:B------:R-:W-:Y:S05]  /*09a0*/  BSYNC.RECONVERGENT B0 ;  /* 0x0000000000007941 */ /* 0x000fea0003800200 */
.L_x_42:
        /* <DEDUP_REMOVED lines=8> */
.L_x_45:
[----:B------:R-:W-:Y:S05]  /*0a30*/  BSYNC.RECONVERGENT B0 ;  /* 0x0000000000007941 */ /* 0x000fea0003800200 */
.L_x_44:
[----:B------:R-:W-:Y:S01]  /*0a40*/  VIADD R6, R6, 0x161f14 ;  /* 0x00161f1406067836 */ /* 0x000fe20000000000 */
[----:B------:R-:W-:Y:S06]  /*0a50*/  BRA.U UP0, `(.L_x_46) ;  /* 0xfffffff9003c7547 */ /* 0x000fec000b83ffff */
[----:B------:R-:W-:-:S07]  /*0a60*/  IADD3 R6, PT, PT, R6, -0xb0f8a, RZ ;  /* 0xfff4f07606067810 */ /* 0x000fce0007ffe0ff */
.L_x_37:
[----:B------:R-:W0:Y:S02]  /*0a70*/  LDC R7, c[0x0][0x3a0] ;  /* 0x0000e800ff077b82 */ /* 0x000e240000000800 */
[C---:B0-----:R-:W-:Y:S01]  /*0a80*/  LOP3.LUT P0, R21, R7.reuse, 0x3, RZ, 0xc0, !PT ;  /* 0x0000000307157812 */ /* 0x041fe2000780c0ff */
[----:B------:R-:W-:-:S12]  /*0a90*/  IMAD R12, R7, 0x587c5, R12 ;  /* 0x000587c5070c7824 */ /* 0x000fd800078e020c */
[----:B------:R-:W-:Y:S05]  /*0aa0*/  @!P0 BRA `(.L_x_36) ;  /* 0x0000000000a08947 */ /* 0x000fea0003800000 */
[----:B------:R-:W-:Y:S01]  /*0ab0*/  VIADD R20, R6, 0x587c5 ;  /* 0x000587c506147836 */ /* 0x000fe20000000000 */
[----:B------:R-:W0:Y:S01]  /*0ac0*/  LDCU UR4, c[0x0][0x398] ;  /* 0x00007300ff0477ac */ /* 0x000e220008000800 */
[----:B------:R-:W-:Y:S01]  /*0ad0*/  IMAD.MOV R21, RZ, RZ, -R21 ;  /* 0x000000ffff157224 */ /* 0x000fe200078e0a15 */
[----:B------:R-:W1:Y:S06]  /*0ae0*/  LDCU.64 UR8, c[0x0][0x388] ;  /* 0x00007100ff0877ac */ /* 0x000e6c0008000a00 */
.L_x_49:
[----:B------:R-:W-:Y:S01]  /*0af0*/  SHF.R.U32.HI R6, RZ, 0x2, R13 ;  /* 0x00000002ff067819 */ /* 0x000fe2000001160d */
[----:B------:R-:W-:-:S03]  /*0b00*/  IMAD.SHL.U32 R22, R17, 0x10, RZ ;  /* 0x0000001011167824 */ /* 0x000fc600078e00ff */
[----:B------:R-:W-:-:S05]  /*0b10*/  LOP3.LUT R6, R6, R13, RZ, 0x3c, !PT ;  /* 0x0000000d06067212 */ /* 0x000fca00078e3cff */
[----:B------:R-:W-:-:S05]  /*0b20*/  IMAD.SHL.U32 R7, R6, 0x2, RZ ;  /* 0x0000000206077824 */ /* 0x000fca00078e00ff */
[----:B------:R-:W-:-:S04]  /*0b30*/  LOP3.LUT R7, R17, R22, R7, 0x96, !PT ;  /* 0x0000001611077212 */ /* 0x000fc800078e9607 */
[----:B------:R-:W-:Y:S01]  /*0b40*/  LOP3.LUT R23, R7, R6, RZ, 0x3c, !PT ;  /* 0x0000000607177212 */ /* 0x000fe200078e3cff */
[----:B------:R-:W-:-:S03]  /*0b50*/  IMAD.MOV.U32 R7, RZ, RZ, 0x2f800000 ;  /* 0x2f800000ff077424 */ /* 0x000fc600078e00ff */
[----:B------:R-:W-:-:S04]  /*0b60*/  IADD3 R6, PT, PT, R23, R20, RZ ;  /* 0x0000001417067210 */ /* 0x000fc80007ffe0ff */
[----:B------:R-:W-:-:S05]  /*0b70*/  I2FP.F32.U32 R6, R6 ;  /* 0x0000000600067245 */ /* 0x000fca0000201000 */
[----:B------:R-:W-:-:S04]  /*0b80*/  FFMA R7, R6, R7, 1.1641532182693481445e-10 ;  /* 0x2f00000006077423 */ /* 0x000fc80000000007 */
[----:B------:R-:W-:-:S06]  /*0b90*/  FMUL R22, R4, R7 ;  /* 0x0000000704167220 */ /* 0x000fcc0000400000 */
[----:B------:R-:W0:Y:S02]  /*0ba0*/  F2I.U32.TRUNC.NTZ R22, R22 ;  /* 0x0000001600167305 */ /* 0x000e24000020f000 */
[----:B0-----:R-:W-:-:S04]  /*0bb0*/  ISETP.GE.U32.AND P0, PT, R22, UR4, PT ;  /* 0x0000000416007c0c */ /* 0x001fc8000bf06070 */
[----:B------:R-:W-:-:S04]  /*0bc0*/  SEL R25, R22, UR5, !P0 ;  /* 0x0000000516197c07 */ /* 0x000fc8000c000000 */
[----:B-1----:R-:W-:-:S05]  /*0bd0*/  IADD3 R6, P0, PT, R25, UR8, RZ ;  /* 0x0000000819067c10 */ /* 0x002fca000ff1e0ff */
[----:B------:R-:W-:-:S05]  /*0be0*/  IMAD.X R7, RZ, RZ, UR9, P0 ;  /* 0x00000009ff077e24 */ /* 0x000fca00080e06ff */
[----:B------:R-:W2:Y:S01]  /*0bf0*/  LDG.E.U8 R6, desc[UR6][R6.64] ;  /* 0x0000000606067981 */ /* 0x000ea2000c1e1100 */
[----:B------:R-:W-:Y:S01]  /*0c00*/  VIADD R21, R21, 0x1 ;  /* 0x0000000115157836 */ /* 0x000fe20000000000 */
[----:B------:R-:W-:Y:S01]  /*0c10*/  BSSY.RECONVERGENT B0, `(.L_x_47) ;  /* 0x000000e000007945 */ /* 0x000fe20003800200 */
[----:B------:R-:W-:Y:S01]  /*0c20*/  IMAD.MOV.U32 R13, RZ, RZ, R14 ;  /* 0x000000ffff0d7224 */ /* 0x000fe200078e000e */
[----:B------:R-:W-:Y:S01]  /*0c30*/  MOV R14, R15 ;  /* 0x0000000f000e7202 */ /* 0x000fe20000000f00 */
[----:B------:R-:W-:Y:S01]  /*0c40*/  IMAD.MOV.U32 R15, RZ, RZ, R16 ;  /* 0x000000ffff0f7224 */ /* 0x000fe200078e0010 */
[----:B------:R-:W-:Y:S01]  /*0c50*/  ISETP.NE.AND P1, PT, R21, RZ, PT ;  /* 0x000000ff1500720c */ /* 0x000fe20003f25270 */
[----:B------:R-:W-:Y:S01]  /*0c60*/  IMAD.MOV.U32 R16, RZ, RZ, R17 ;  /* 0x000000ffff107224 */ /* 0x000fe200078e0011 */
[----:B--2---:R-:W-:-:S13]  /*0c70*/  ISETP.NE.AND P0, PT, R6, RZ, PT ;  /* 0x000000ff0600720c */ /* 0x004fda0003f05270 */
[----:B------:R-:W-:Y:S05]  /*0c80*/  @!P0 BRA `(.L_x_48) ;  /* 0x0000000000188947 */ /* 0x000fea0003800000 */
[----:B------:R-:W0:Y:S02]  /*0c90*/  LDC.64 R6, c[0x0][0x380] ;  /* 0x0000e000ff067b82 */ /* 0x000e240000000a00 */
[----:B0-----:R-:W-:-:S06]  /*0ca0*/  IMAD.WIDE.U32 R6, R25, 0x4, R6 ;  /* 0x0000000419067825 */ /* 0x001fcc00078e0006 */
[----:B------:R-:W2:Y:S02]  /*0cb0*/  LDG.E R6, desc[UR6][R6.64] ;  /* 0x0000000606067981 */ /* 0x000ea4000c1e1900 */
[----:B--2---:R-:W-:-:S13]  /*0cc0*/  FSETP.GT.AND P0, PT, R6, R5, PT ;  /* 0x000000050600720b */ /* 0x004fda0003f04000 */
[----:B------:R-:W-:Y:S01]  /*0cd0*/  @P0 IMAD.MOV.U32 R3, RZ, RZ, R25 ;  /* 0x000000ffff030224 */ /* 0x000fe200078e0019 */
[----:B------:R-:W-:-:S07]  /*0ce0*/  @P0 MOV R5, R6 ;  /* 0x0000000600050202 */ /* 0x000fce0000000f00 */
.L_x_48:
[----:B------:R-:W-:Y:S05]  /*0cf0*/  BSYNC.RECONVERGENT B0 ;  /* 0x0000000000007941 */ /* 0x000fea0003800200 */
.L_x_47:
[----:B------:R-:W-:Y:S02]  /*0d00*/  VIADD R20, R20, 0x587c5 ;  /* 0x000587c514147836 */ /* 0x000fe40000000000 */
[----:B------:R-:W-:Y:S01]  /*0d10*/  IMAD.MOV.U32 R17, RZ, RZ, R23 ;  /* 0x000000ffff117224 */ /* 0x000fe200078e0017 */
[----:B------:R-:W-:Y:S06]  /*0d20*/  @P1 BRA `(.L_x_49) ;  /* 0xfffffffc00701947 */ /* 0x000fec000383ffff */
.L_x_36:
[----:B------:R-:W0:Y:S02]  /*0d30*/  LDC.64 R4, c[0x0][0x390] ;  /* 0x0000e400ff047b82 */ /* 0x000e240000000a00 */
[----:B0-----:R-:W-:-:S05]  /*0d40*/  IMAD.WIDE.U32 R4, R0, 0x4, R4 ;  /* 0x0000000400047825 */ /* 0x001fca00078e0004 */
[----:B------:R-:W-:Y:S04]  /*0d50*/  STG.E desc[UR6][R4.64], R3 ;  /* 0x0000000304007986 */ /* 0x000fe8000c101906 */
[----:B-----5:R-:W-:Y:S04]  /*0d60*/  STG.E.64 desc[UR6][R8.64], R12 ;  /* 0x0000000c08007986 */ /* 0x020fe8000c101b06 */
[----:B------:R-:W-:Y:S04]  /*0d70*/  STG.E.64 desc[UR6][R8.64+0x8], R14 ;  /* 0x0000080e08007986 */ /* 0x000fe8000c101b06 */
[----:B------:R-:W-:Y:S04]  /*0d80*/  STG.E.64 desc[UR6][R8.64+0x10], R16 ;  /* 0x0000101008007986 */ /* 0x000fe8000c101b06 */
[----:B------:R-:W-:Y:S04]  /*0d90*/  STG.E.64 desc[UR6][R8.64+0x18], R18 ;  /* 0x0000181208007986 */ /* 0x000fe8000c101b06 */
[----:B------:R-:W-:Y:S04]  /*0da0*/  STG.E.64 desc[UR6][R8.64+0x28], R10 ;  /* 0x0000280a08007986 */ /* 0x000fe8000c101b06 */
[----:B------:R-:W-:Y:S01]  /*0db0*/  STG.E desc[UR6][R8.64+0x20], R2 ;  /* 0x0000200208007986 */ /* 0x000fe2000c101906 */
[----:B------:R-:W-:Y:S05]  /*0dc0*/  EXIT ;  /* 0x000000000000794d */ /* 0x000fea0003800000 */
.L_x_50:
        /* <DEDUP_REMOVED lines=11> */
.L_x_109:


//--------------------- .text.fitness_evaluation_kernel --------------------------
	.section	.text.fitness_evaluation_kernel,"ax",@progbits
	.align	128
        .global         fitness_evaluation_kernel
        .type           fitness_evaluation_kernel,@function
        .size           fitness_evaluation_kernel,(.L_x_110 - fitness_evaluation_kernel)
        .other          fitness_evaluation_kernel,@"STO_CUDA_ENTRY STV_DEFAULT"
fitness_evaluation_kernel:
.text.fitness_evaluation_kernel:
        /* <DEDUP_REMOVED lines=8> */
[----:B------:R-:W0:Y:S01]  /*0080*/  LDC R3, c[0x0][0x394] ;  /* 0x0000e500ff037b82 */ /* 0x000e220000000800 */
[----:B------:R-:W1:Y:S01]  /*0090*/  LDCU.64 UR4, c[0x0][0x358] ;  /* 0x00006b00ff0477ac */ /* 0x000e620008000a00 */
[----:B------:R-:W-:Y:S01]  /*00a0*/  HFMA2 R7, -RZ, RZ, 0, 0 ;  /* 0x00000000ff077431 */ /* 0x000fe200000001ff */
[----:B0-----:R-:W-:-:S13]  /*00b0*/  ISETP.NE.AND P0, PT, R3, RZ, PT ;  /* 0x000000ff0300720c */ /* 0x001fda0003f05270 */
[----:B-1----:R-:W-:Y:S05]  /*00c0*/  @!P0 BRA `(.L_x_51) ;  /* 0x00000008005c8947 */ /* 0x002fea0003800000 */
[C---:B------:R-:W-:Y:S02]  /*00d0*/  ISETP.GE.U32.AND P1, PT, R3.reuse, 0x10, PT ;  /* 0x000000100300780c */ /* 0x040fe40003f26070 */
[----:B------:R-:W-:Y:S02]  /*00e0*/  LOP3.LUT R4, R3, 0xf, RZ, 0xc0, !PT ;  /* 0x0000000f03047812 */ /* 0x000fe400078ec0ff */
[----:B------:R-:W-:Y:S02]  /*00f0*/  MOV R7, RZ ;  /* 0x000000ff00077202 */ /* 0x000fe40000000f00 */
[----:B------:R-:W-:Y:S02]  /*0100*/  ISETP.NE.AND P0, PT, R4, RZ, PT ;  /* 0x000000ff0400720c */ /* 0x000fe40003f05270 */
[----:B------:R-:W-:-:S05]  /*0110*/  MOV R5, RZ ;  /* 0x000000ff00057202 */ /* 0x000fca0000000f00 */
[----:B------:R-:W-:Y:S06]  /*0120*/  @!P1 BRA `(.L_x_52) ;  /* 0x0000000400209947 */ /* 0x000fec0003800000 */
[----:B------:R-:W-:Y:S01]  /*0130*/  LOP3.LUT R5, R3, 0xfffffff0, RZ, 0xc0, !PT ;  /* 0xfffffff003057812 */ /* 0x000fe200078ec0ff */
[----:B------:R-:W-:Y:S01]  /*0140*/  IMAD R6, R0, R3, 0x7 ;  /* 0x0000000700067424 */ /* 0x000fe200078e0203 */
[----:B------:R-:W-:Y:S02]  /*0150*/  MOV R7, RZ ;  /* 0x000000ff00077202 */ /* 0x000fe40000000f00 */
[----:B------:R-:W-:-:S07]  /*0160*/  IADD3 R2, PT, PT, -R5, RZ, RZ ;  /* 0x000000ff05027210 */ /* 0x000fce0007ffe1ff */
.L_x_53:
[----:B------:R-:W0:Y:S01]  /*0170*/  LDC.64 R12, c[0x0][0x380] ;  /* 0x0000e000ff0c7b82 */ /* 0x000e220000000a00 */
[C---:B------:R-:W-:Y:S02]  /*0180*/  IADD3 R29, PT, PT, R6.reuse, -0x7, RZ ;  /* 0xfffffff9061d7810 */ /* 0x040fe40007ffe0ff */
[C---:B------:R-:W-:Y:S02]  /*0190*/  IADD3 R11, PT, PT, R6.reuse, -0x6, RZ ;  /* 0xfffffffa060b7810 */ /* 0x040fe40007ffe0ff */
[C---:B------:R-:W-:Y:S02]  /*01a0*/  IADD3 R19, PT, PT, R6.reuse, -0x5, RZ ;  /* 0xfffffffb06137810 */ /* 0x040fe40007ffe0ff */
[C---:B------:R-:W-:Y:S02]  /*01b0*/  IADD3 R23, PT, PT, R6.reuse, -0x4, RZ ;  /* 0xfffffffc06177810 */ /* 0x040fe40007ffe0ff */
[----:B------:R-:W-:Y:S01]  /*01c0*/  IADD3 R15, PT, PT, R6, -0x3, RZ ;  /* 0xfffffffd060f7810 */ /* 0x000fe20007ffe0ff */
[----:B0-----:R-:W-:-:S04]  /*01d0*/  IMAD.WIDE.U32 R28, R29, 0x4, R12 ;  /* 0x000000041d1c7825 */ /* 0x001fc800078e000c */
[--C-:B------:R-:W-:Y:S02]  /*01e0*/  IMAD.WIDE.U32 R10, R11, 0x4, R12.reuse ;  /* 0x000000040b0a7825 */ /* 0x100fe400078e000c */
[----:B------:R-:W2:Y:S02]  /*01f0*/  LDG.E R28, desc[UR4][R28.64] ;  /* 0x000000041c1c7981 */ /* 0x000ea4000c1e1900 */
[--C-:B------:R-:W-:Y:S02]  /*0200*/  IMAD.WIDE.U32 R18, R19, 0x4, R12.reuse ;  /* 0x0000000413127825 */ /* 0x100fe400078e000c */
[----:B------:R-:W3:Y:S02]  /*0210*/  LDG.E R27, desc[UR4][R10.64] ;  /* 0x000000040a1b7981 */ /* 0x000ee4000c1e1900 */
[--C-:B------:R-:W-:Y:S02]  /*0220*/  IMAD.WIDE.U32 R22, R23, 0x4, R12.reuse ;  /* 0x0000000417167825 */ /* 0x100fe400078e000c */
[----:B------:R0:W4:Y:S01]  /*0230*/  LDG.E R26, desc[UR4][R18.64] ;  /* 0x00000004121a7981 */ /* 0x000122000c1e1900 */
[----:B------:R-:W-:Y:S01]  /*0240*/  IADD3 R9, PT, PT, R6, -0x2, RZ ;  /* 0xfffffffe06097810 */ /* 0x000fe20007ffe0ff */
[----:B------:R-:W-:-:S02]  /*0250*/  IMAD.WIDE.U32 R14, R15, 0x4, R12 ;  /* 0x000000040f0e7825 */ /* 0x000fc400078e000c */
[----:B------:R-:W5:Y:S01]  /*0260*/  LDG.E R25, desc[UR4][R22.64] ;  /* 0x0000000416197981 */ /* 0x000f62000c1e1900 */
[C---:B------:R-:W-:Y:S01]  /*0270*/  IADD3 R17, PT, PT, R6.reuse, -0x1, RZ ;  /* 0xffffffff06117810 */ /* 0x040fe20007ffe0ff */
[--C-:B------:R-:W-:Y:S02]  /*0280*/  IMAD.WIDE.U32 R8, R9, 0x4, R12.reuse ;  /* 0x0000000409087825 */ /* 0x100fe400078e000c */
[----:B------:R1:W5:Y:S02]  /*0290*/  LDG.E R24, desc[UR4][R14.64] ;  /* 0x000000040e187981 */ /* 0x000364000c1e1900 */
[--C-:B------:R-:W-:Y:S02]  /*02a0*/  IMAD.WIDE.U32 R16, R17, 0x4, R12.reuse ;  /* 0x0000000411107825 */ /* 0x100fe400078e000c */
[----:B------:R-:W5:Y:S01]  /*02b0*/  LDG.E R21, desc[UR4][R8.64] ;  /* 0x0000000408157981 */ /* 0x000f62000c1e1900 */
[C---:B0-----:R-:W-:Y:S01]  /*02c0*/  IADD3 R19, PT, PT, R6.reuse, 0x1, RZ ;  /* 0x0000000106137810 */ /* 0x041fe20007ffe0ff */
[----:B------:R-:W-:-:S02]  /*02d0*/  IMAD.WIDE.U32 R10, R6, 0x4, R12 ;  /* 0x00000004060a7825 */ /* 0x000fc400078e000c */
[----:B------:R0:W5:Y:S01]  /*02e0*/  LDG.E R20, desc[UR4][R16.64] ;  /* 0x0000000410147981 */ /* 0x000162000c1e1900 */
[C---:B------:R-:W-:Y:S01]  /*02f0*/  IADD3 R29, PT, PT, R6.reuse, 0x2, RZ ;  /* 0x00000002061d7810 */ /* 0x040fe20007ffe0ff */
[--C-:B------:R-:W-:Y:S02]  /*0300*/  IMAD.WIDE.U32 R18, R19, 0x4, R12.reuse ;  /* 0x0000000413127825 */ /* 0x100fe400078e000c */
[----:B------:R-:W5:Y:S01]  /*0310*/  LDG.E R11, desc[UR4][R10.64] ;  /* 0x000000040a0b7981 */ /* 0x000f62000c1e1900 */
[C---:B-1----:R-:W-:Y:S01]  /*0320*/  IADD3 R15, PT, PT, R6.reuse, 0x3, RZ ;  /* 0x00000003060f7810 */ /* 0x042fe20007ffe0ff */
[----:B------:R-:W-:Y:S01]  /*0330*/  IMAD.WIDE.U32 R22, R29, 0x4, R12 ;  /* 0x000000041d167825 */ /* 0x000fe200078e000c */
[----:B------:R-:W-:-:S03]  /*0340*/  IADD3 R29, PT, PT, R6, 0x4, RZ ;  /* 0x00000004061d7810 */ /* 0x000fc60007ffe0ff */
[--C-:B------:R-:W-:Y:S01]  /*0350*/  IMAD.WIDE.U32 R14, R15, 0x4, R12.reuse ;  /* 0x000000040f0e7825 */ /* 0x100fe200078e000c */
[----:B------:R1:W5:Y:S04]  /*0360*/  LDG.E R9, desc[UR4][R22.64] ;  /* 0x0000000416097981 */ /* 0x000368000c1e1900 */
[----:B------:R1:W5:Y:S01]  /*0370*/  LDG.E R10, desc[UR4][R18.64] ;  /* 0x00000004120a7981 */ /* 0x000362000c1e1900 */
[----:B0-----:R-:W-:Y:S01]  /*0380*/  IMAD.WIDE.U32 R16, R29, 0x4, R12 ;  /* 0x000000041d107825 */ /* 0x001fe200078e000c */
[C---:B------:R-:W-:Y:S02]  /*0390*/  IADD3 R29, PT, PT, R6.reuse, 0x6, RZ ;  /* 0x00000006061d7810 */ /* 0x040fe40007ffe0ff */
[----:B------:R0:W5:Y:S01]  /*03a0*/  LDG.E R8, desc[UR4][R14.64] ;  /* 0x000000040e087981 */ /* 0x000162000c1e1900 */
[----:B-1----:R-:W-:-:S03]  /*03b0*/  IADD3 R23, PT, PT, R6, 0x7, RZ ;  /* 0x0000000706177810 */ /* 0x002fc60007ffe0ff */
[----:B------:R1:W5:Y:S01]  /*03c0*/  LDG.E R16, desc[UR4][R16.64] ;  /* 0x0000000410107981 */ /* 0x000362000c1e1900 */
[----:B------:R-:W-:-:S05]  /*03d0*/  IADD3 R19, PT, PT, R6, 0x5, RZ ;  /* 0x0000000506137810 */ /* 0x000fca0007ffe0ff */
[----:B0-----:R-:W-:-:S04]  /*03e0*/  IMAD.WIDE.U32 R14, R19, 0x4, R12 ;  /* 0x00000004130e7825 */ /* 0x001fc800078e000c */
[--C-:B------:R-:W-:Y:S01]  /*03f0*/  IMAD.WIDE.U32 R18, R29, 0x4, R12.reuse ;  /* 0x000000041d127825 */ /* 0x100fe200078e000c */
[----:B-1----:R-:W-:Y:S01]  /*0400*/  IADD3 R17, PT, PT, R6, 0x8, RZ ;  /* 0x0000000806117810 */ /* 0x002fe20007ffe0ff */
[----:B------:R-:W5:Y:S02]  /*0410*/  LDG.E R29, desc[UR4][R14.64] ;  /* 0x000000040e1d7981 */ /* 0x000f64000c1e1900 */
[--C-:B------:R-:W-:Y:S02]  /*0420*/  IMAD.WIDE.U32 R22, R23, 0x4, R12.reuse ;  /* 0x0000000417167825 */ /* 0x100fe400078e000c */
[----:B------:R-:W5:Y:S02]  /*0430*/  LDG.E R18, desc[UR4][R18.64] ;  /* 0x0000000412127981 */ /* 0x000f64000c1e1900 */
[----:B------:R-:W-:Y:S02]  /*0440*/  IMAD.WIDE.U32 R12, R17, 0x4, R12 ;  /* 0x00000004110c7825 */ /* 0x000fe400078e000c */
[----:B------:R-:W5:Y:S04]  /*0450*/  LDG.E R22, desc[UR4][R22.64] ;  /* 0x0000000416167981 */ /* 0x000f68000c1e1900 */
[----:B------:R-:W5:Y:S01]  /*0460*/  LDG.E R12, desc[UR4][R12.64] ;  /* 0x000000040c0c7981 */ /* 0x000f62000c1e1900 */
[----:B------:R-:W-:-:S04]  /*0470*/  IADD3 R2, PT, PT, R2, 0x10, RZ ;  /* 0x0000001002027810 */ /* 0x000fc80007ffe0ff */
[----:B------:R-:W-:Y:S02]  /*0480*/  ISETP.NE.AND P1, PT, R2, RZ, PT ;  /* 0x000000ff0200720c */ /* 0x000fe40003f25270 */
[----:B------:R-:W-:Y:S01]  /*0490*/  IADD3 R6, PT, PT, R6, 0x10, RZ ;  /* 0x0000001006067810 */ /* 0x000fe20007ffe0ff */
[----:B--2---:R-:W-:-:S04]  /*04a0*/  FFMA R28, R28, R28, R7 ;  /* 0x0000001c1c1c7223 */ /* 0x004fc80000000007 */
[----:B---3--:R-:W-:-:S04]  /*04b0*/  FFMA R27, R27, R27, R28 ;  /* 0x0000001b1b1b7223 */ /* 0x008fc8000000001c */
[----:B----4-:R-:W-:-:S04]  /*04c0*/  FFMA R26, R26, R26, R27 ;  /* 0x0000001a1a1a7223 */ /* 0x010fc8000000001b */
[----:B-----5:R-:W-:-:S04]  /*04d0*/  FFMA R25, R25, R25, R26 ;  /* 0x0000001919197223 */ /* 0x020fc8000000001a */
[----:B------:R-:W-:-:S04]  /*04e0*/  FFMA R24, R24, R24, R25 ;  /* 0x0000001818187223 */ /* 0x000fc80000000019 */
        /* <DEDUP_REMOVED lines=10> */
[----:B------:R-:W-:Y:S01]  /*0590*/  FFMA R7, R12, R12, R29 ;  /* 0x0000000c0c077223 */ /* 0x000fe2000000001d */
[----:B------:R-:W-:Y:S06]  /*05a0*/  @P1 BRA `(.L_x_53) ;  /* 0xfffffff800f01947 */ /* 0x000fec000383ffff */
.L_x_52:
[----:B------:R-:W-:Y:S05]  /*05b0*/  @!P0 BRA `(.L_x_51) ;  /* 0x0000000400208947 */ /* 0x000fea0003800000 */
[----:B------:R-:W-:Y:S02]  /*05c0*/  ISETP.GE.U32.AND P0, PT, R4, 0x8, PT ;  /* 0x000000080400780c */ /* 0x000fe40003f06070 */
[----:B------:R-:W-:-:S04]  /*05d0*/  LOP3.LUT R22, R3, 0x7, RZ, 0xc0, !PT ;  /* 0x0000000703167812 */ /* 0x000fc800078ec0ff */
[----:B------:R-:W-:-:S07]  /*05e0*/  ISETP.NE.AND P1, PT, R22, RZ, PT ;  /* 0x000000ff1600720c */ /* 0x000fce0003f25270 */
[----:B------:R-:W-:Y:S06]  /*05f0*/  @!P0 BRA `(.L_x_54) ;  /* 0x0000000000888947 */ /* 0x000fec0003800000 */
[----:B------:R-:W0:Y:S01]  /*0600*/  LDC.64 R8, c[0x0][0x380] ;  /* 0x0000e000ff087b82 */ /* 0x000e220000000a00 */
[----:B------:R-:W-:-:S05]  /*0610*/  IMAD R15, R0, R3, R5 ;  /* 0x00000003000f7224 */ /* 0x000fca00078e0205 */
[C---:B------:R-:W-:Y:S02]  /*0620*/  IADD3 R19, PT, PT, R15.reuse, 0x1, RZ ;  /* 0x000000010f137810 */ /* 0x040fe40007ffe0ff */
[C---:B------:R-:W-:Y:S02]  /*0630*/  IADD3 R21, PT, PT, R15.reuse, 0x2, RZ ;  /* 0x000000020f157810 */ /* 0x040fe40007ffe0ff */
[C---:B------:R-:W-:Y:S02]  /*0640*/  IADD3 R13, PT, PT, R15.reuse, 0x3, RZ ;  /* 0x000000030f0d7810 */ /* 0x040fe40007ffe0ff */
[C---:B------:R-:W-:Y:S01]  /*0650*/  IADD3 R17, PT, PT, R15.reuse, 0x4, RZ ;  /* 0x000000040f117810 */ /* 0x040fe20007ffe0ff */
[----:B0-----:R-:W-:-:S04]  /*0660*/  IMAD.WIDE.U32 R10, R15, 0x4, R8 ;  /* 0x000000040f0a7825 */ /* 0x001fc800078e0008 */
[--C-:B------:R-:W-:Y:S01]  /*0670*/  IMAD.WIDE.U32 R18, R19, 0x4, R8.reuse ;  /* 0x0000000413127825 */ /* 0x100fe200078e0008 */
[----:B------:R0:W2:Y:S03]  /*0680*/  LDG.E R2, desc[UR4][R10.64] ;  /* 0x000000040a027981 */ /* 0x0000a6000c1e1900 */
[--C-:B------:R-:W-:Y:S01]  /*0690*/  IMAD.WIDE.U32 R20, R21, 0x4, R8.reuse ;  /* 0x0000000415147825 */ /* 0x100fe200078e0008 */
[----:B------:R-:W3:Y:S03]  /*06a0*/  LDG.E R4, desc[UR4][R18.64] ;  /* 0x0000000412047981 */ /* 0x000ee6000c1e1900 */
[----:B------:R-:W-:Y:S01]  /*06b0*/  IMAD.WIDE.U32 R12, R13, 0x4, R8 ;  /* 0x000000040d0c7825 */ /* 0x000fe200078e0008 */
[----:B------:R-:W4:Y:S01]  /*06c0*/  LDG.E R6, desc[UR4][R20.64] ;  /* 0x0000000414067981 */ /* 0x000f22000c1e1900 */
[----:B------:R-:W-:-:S02]  /*06d0*/  IADD3 R23, PT, PT, R15, 0x5, RZ ;  /* 0x000000050f177810 */ /* 0x000fc40007ffe0ff */
[--C-:B------:R-:W-:Y:S01]  /*06e0*/  IMAD.WIDE.U32 R16, R17, 0x4, R8.reuse ;  /* 0x0000000411107825 */ /* 0x100fe200078e0008 */
[----:B------:R-:W-:Y:S01]  /*06f0*/  IADD3 R25, PT, PT, R15, 0x6, RZ ;  /* 0x000000060f197810 */ /* 0x000fe20007ffe0ff */
[----:B------:R-:W5:Y:S02]  /*0700*/  LDG.E R12, desc[UR4][R12.64] ;  /* 0x000000040c0c7981 */ /* 0x000f64000c1e1900 */
[--C-:B0-----:R-:W-:Y:S01]  /*0710*/  IMAD.WIDE.U32 R10, R23, 0x4, R8.reuse ;  /* 0x00000004170a7825 */ /* 0x101fe200078e0008 */
[----:B------:R-:W-:Y:S01]  /*0720*/  IADD3 R23, PT, PT, R15, 0x7, RZ ;  /* 0x000000070f177810 */ /* 0x000fe20007ffe0ff */
[----:B------:R-:W5:Y:S02]  /*0730*/  LDG.E R16, desc[UR4][R16.64] ;  /* 0x0000000410107981 */ /* 0x000f64000c1e1900 */
[--C-:B------:R-:W-:Y:S02]  /*0740*/  IMAD.WIDE.U32 R14, R25, 0x4, R8.reuse ;  /* 0x00000004190e7825 */ /* 0x100fe400078e0008 */
[----:B------:R-:W5:Y:S02]  /*0750*/  LDG.E R10, desc[UR4][R10.64] ;  /* 0x000000040a0a7981 */ /* 0x000f64000c1e1900 */
[----:B------:R-:W-:-:S02]  /*0760*/  IMAD.WIDE.U32 R8, R23, 0x4, R8 ;  /* 0x0000000417087825 */ /* 0x000fc400078e0008 */
[----:B------:R-:W5:Y:S04]  /*0770*/  LDG.E R14, desc[UR4][R14.64] ;  /* 0x000000040e0e7981 */ /* 0x000f68000c1e1900 */
[----:B------:R-:W5:Y:S01]  /*0780*/  LDG.E R8, desc[UR4][R8.64] ;  /* 0x0000000408087981 */ /* 0x000f62000c1e1900 */
        /* <DEDUP_REMOVED lines=8> */
[----:B------:R-:W-:-:S07]  /*0810*/  FFMA R7, R8, R8, R7 ;  /* 0x0000000808077223 */ /* 0x000fce0000000007 */
.L_x_54:
        /* <DEDUP_REMOVED lines=9> */
[C---:B------:R-:W-:Y:S01]  /*08b0*/  IADD3 R19, PT, PT, R15.reuse, 0x3, RZ ;  /* 0x000000030f137810 */ /* 0x040fe20007ffe0ff */
[----:B0-----:R-:W-:-:S04]  /*08c0*/  IMAD.WIDE.U32 R10, R15, 0x4, R8 ;  /* 0x000000040f0a7825 */ /* 0x001fc800078e0008 */
[--C-:B------:R-:W-:Y:S02]  /*08d0*/  IMAD.WIDE.U32 R12, R13, 0x4, R8.reuse ;  /* 0x000000040d0c7825 */ /* 0x100fe400078e0008 */
[----:B------:R-:W2:Y:S02]  /*08e0*/  LDG.E R10, desc[UR4][R10.64] ;  /* 0x000000040a0a7981 */ /* 0x000ea4000c1e1900 */
[--C-:B------:R-:W-:Y:S02]  /*08f0*/  IMAD.WIDE.U32 R14, R17, 0x4, R8.reuse ;  /* 0x00000004110e7825 */ /* 0x100fe400078e0008 */
[----:B------:R-:W3:Y:S02]  /*0900*/  LDG.E R12, desc[UR4][R12.64] ;  /* 0x000000040c0c7981 */ /* 0x000ee4000c1e1900 */
[----:B------:R-:W-:Y:S02]  /*0910*/  IMAD.WIDE.U32 R8, R19, 0x4, R8 ;  /* 0x0000000413087825 */ /* 0x000fe400078e0008 */
[----:B------:R-:W4:Y:S04]  /*0920*/  LDG.E R14, desc[UR4][R14.64] ;  /* 0x000000040e0e7981 */ /* 0x000f28000c1e1900 */
[----:B------:R-:W5:Y:S01]  /*0930*/  LDG.E R8, desc[UR4][R8.64] ;  /* 0x0000000408087981 */ /* 0x000f62000c1e1900 */
[----:B------:R-:W-:Y:S01]  /*0940*/  IADD3 R5, PT, PT, R5, 0x4, RZ ;  /* 0x0000000405057810 */ /* 0x000fe20007ffe0ff */
[----:B--2---:R-:W-:-:S04]  /*0950*/  FFMA R7, R10, R10, R7 ;  /* 0x0000000a0a077223 */ /* 0x004fc80000000007 */
[----:B---3--:R-:W-:-:S04]  /*0960*/  FFMA R7, R12, R12, R7 ;  /* 0x0000000c0c077223 */ /* 0x008fc80000000007 */
[----:B----4-:R-:W-:-:S04]  /*0970*/  FFMA R7, R14, R14, R7 ;  /* 0x0000000e0e077223 */ /* 0x010fc80000000007 */
[----:B-----5:R-:W-:-:S07]  /*0980*/  FFMA R7, R8, R8, R7 ;  /* 0x0000000808077223 */ /* 0x020fce0000000007 */
.L_x_55:
[----:B------:R-:W-:Y:S05]  /*0990*/  @!P1 BRA `(.L_x_51) ;  /* 0x0000000000289947 */ /* 0x000fea0003800000 */
[----:B------:R-:W0:Y:S01]  /*09a0*/  LDC.64 R8, c[0x0][0x380] ;  /* 0x0000e000ff087b82 */ /* 0x000e220000000a00 */
[----:B------:R-:W-:Y:S01]  /*09b0*/  IMAD R5, R0, R3, R5 ;  /* 0x0000000300057224 */ /* 0x000fe200078e0205 */
[----:B------:R-:W-:-:S07]  /*09c0*/  IADD3 R4, PT, PT, -R2, RZ, RZ ;  /* 0x000000ff02047210 */ /* 0x000fce0007ffe1ff */
.L_x_56:
[----:B0-----:R-:W-:-:S06]  /*09d0*/  IMAD.WIDE.U32 R2, R5, 0x4, R8 ;  /* 0x0000000405027825 */ /* 0x001fcc00078e0008 */
[----:B------:R-:W2:Y:S01]  /*09e0*/  LDG.E R2, desc[UR4][R2.64] ;  /* 0x0000000402027981 */ /* 0x000ea2000c1e1900 */
[----:B------:R-:W-:Y:S02]  /*09f0*/  IADD3 R4, PT, PT, R4, 0x1, RZ ;  /* 0x0000000104047810 */ /* 0x000fe40007ffe0ff */
[----:B------:R-:W-:Y:S02]  /*0a00*/  IADD3 R5, PT, PT, R5, 0x1, RZ ;  /* 0x0000000105057810 */ /* 0x000fe40007ffe0ff */
[----:B------:R-:W-:Y:S01]  /*0a10*/  ISETP.NE.AND P0, PT, R4, RZ, PT ;  /* 0x000000ff0400720c */ /* 0x000fe20003f05270 */
[----:B--2---:R-:W-:-:S12]  /*0a20*/  FFMA R7, R2, R2, R7 ;  /* 0x0000000202077223 */ /* 0x004fd80000000007 */
[----:B------:R-:W-:Y:S05]  /*0a30*/  @P0 BRA `(.L_x_56) ;  /* 0xfffffffc00e40947 */ /* 0x000fea000383ffff */
.L_x_51:
[----:B------:R-:W0:Y:S01]  /*0a40*/  LDC.64 R2, c[0x0][0x388] ;  /* 0x0000e200ff027b82 */ /* 0x000e220000000a00 */
[----:B------:R-:W-:Y:S01]  /*0a50*/  FADD R7, -R7, -RZ ;  /* 0x800000ff07077221 */ /* 0x000fe20000000100 */
[----:B0-----:R-:W-:-:S05]  /*0a60*/  IMAD.WIDE.U32 R2, R0, 0x4, R2 ;  /* 0x0000000400027825 */ /* 0x001fca00078e0002 */
[----:B------:R-:W-:Y:S01]  /*0a70*/  STG.E desc[UR4][R2.64], R7 ;  /* 0x0000000702007986 */ /* 0x000fe2000c101904 */
[----:B------:R-:W-:Y:S05]  /*0a80*/  EXIT ;  /* 0x000000000000794d */ /* 0x000fea0003800000 */
.L_x_57:
        /* <DEDUP_REMOVED lines=15> */
.L_x_110:


//--------------------- .text.mutation_kernel     --------------------------
	.section	.text.mutation_kernel,"ax",@progbits
	.align	128
        .global         mutation_kernel
        .type           mutation_kernel,@function
        .size           mutation_kernel,(.L_x_104 - mutation_kernel)
        .other          mutation_kernel,@"STO_CUDA_ENTRY STV_DEFAULT"
mutation_kernel:
.text.mutation_kernel:
        /* <DEDUP_REMOVED lines=10> */
[----:B------:R-:W1:Y:S01]  /*00a0*/  LDC.64 R8, c[0x0][0x3a0] ;  /* 0x0000e800ff087b82 */ /* 0x000e620000000a00 */
[----:B------:R-:W-:Y:S01]  /*00b0*/  ISETP.NE.U32.AND P2, PT, RZ, UR5, PT ;  /* 0x00000005ff007c0c */ /* 0x000fe2000bf45070 */
[----:B------:R-:W2:Y:S01]  /*00c0*/  LDCU.64 UR6, c[0x0][0x358] ;  /* 0x00006b00ff0677ac */ /* 0x000ea20008000a00 */
[----:B------:R-:W3:Y:S04]  /*00d0*/  LDCU UR4, c[0x0][0x398] ;  /* 0x00007300ff0477ac */ /* 0x000ee80008000800 */
[----:B0-----:R-:W0:Y:S02]  /*00e0*/  MUFU.RCP R0, R0 ;  /* 0x0000000000007308 */ /* 0x001e240000001000 */
[----:B0-----:R-:W-:-:S06]  /*00f0*/  IADD3 R2, PT, PT, R0, 0xffffffe, RZ ;  /* 0x0ffffffe00027810 */ /* 0x001fcc0007ffe0ff */
[----:B------:R0:W4:Y:S02]  /*0100*/  F2I.FTZ.U32.TRUNC.NTZ R3, R2 ;  /* 0x0000000200037305 */ /* 0x000124000021f000 */
[----:B0-----:R-:W-:Y:S02]  /*0110*/  HFMA2 R2, -RZ, RZ, 0, 0 ;  /* 0x00000000ff027431 */ /* 0x001fe400000001ff */
[----:B----4-:R-:W-:-:S04]  /*0120*/  IMAD.MOV R5, RZ, RZ, -R3 ;  /* 0x000000ffff057224 */ /* 0x010fc800078e0a03 */
        /* <DEDUP_REMOVED lines=8> */
[----:B------:R-:W-:-:S13]  /*01b0*/  ISETP.GE.U32.AND P1, PT, R4, UR5, PT ;  /* 0x0000000504007c0c */ /* 0x000fda000bf26070 */
[----:B------:R-:W-:Y:S02]  /*01c0*/  @P1 IADD3 R3, PT, PT, R3, 0x1, RZ ;  /* 0x0000000103031810 */ /* 0x000fe40007ffe0ff */
[----:B------:R-:W-:-:S05]  /*01d0*/  @!P2 LOP3.LUT R3, RZ, UR5, RZ, 0x33, !PT ;  /* 0x00000005ff03ac12 */ /* 0x000fca000f8e33ff */
[----:B-1----:R-:W-:-:S05]  /*01e0*/  IMAD.WIDE.U32 R8, R3, 0x30, R8 ;  /* 0x0000003003087825 */ /* 0x002fca00078e0008 */
[----:B--2---:R-:W2:Y:S04]  /*01f0*/  LDG.E.64 R16, desc[UR6][R8.64] ;  /* 0x0000000608107981 */ /* 0x004ea8000c1e1b00 */
[----:B------:R-:W4:Y:S04]  /*0200*/  LDG.E.64 R6, desc[UR6][R8.64+0x10] ;  /* 0x0000100608067981 */ /* 0x000f28000c1e1b00 */
[----:B------:R0:W5:Y:S04]  /*0210*/  LDG.E R19, desc[UR6][R8.64+0x20] ;  /* 0x0000200608137981 */ /* 0x000168000c1e1900 */
[----:B------:R0:W5:Y:S04]  /*0220*/  LDG.E.64 R4, desc[UR6][R8.64+0x28] ;  /* 0x0000280608047981 */ /* 0x000168000c1e1b00 */
[----:B------:R0:W5:Y:S04]  /*0230*/  LDG.E.64 R14, desc[UR6][R8.64+0x8] ;  /* 0x00000806080e7981 */ /* 0x000168000c1e1b00 */
[----:B------:R0:W5:Y:S01]  /*0240*/  LDG.E.64 R2, desc[UR6][R8.64+0x18] ;  /* 0x0000180608027981 */ /* 0x000162000c1e1b00 */
[----:B------:R-:W-:Y:S01]  /*0250*/  BSSY.RECONVERGENT B0, `(.L_x_58) ;  /* 0x0000063000007945 */ /* 0x000fe20003800200 */
[----:B--2---:R-:W-:-:S04]  /*0260*/  SHF.R.U32.HI R0, RZ, 0x2, R17 ;  /* 0x00000002ff007819 */ /* 0x004fc80000011611 */
[----:B------:R-:W-:Y:S01]  /*0270*/  LOP3.LUT R0, R0, R17, RZ, 0x3c, !PT ;  /* 0x0000001100007212 */ /* 0x000fe200078e3cff */
[----:B----4-:R-:W-:Y:S02]  /*0280*/  IMAD.SHL.U32 R12, R7, 0x10, RZ ;  /* 0x00000010070c7824 */ /* 0x010fe400078e00ff */
[----:B------:R-:W-:Y:S01]  /*0290*/  IMAD.MOV.U32 R17, RZ, RZ, 0x2f800000 ;  /* 0x2f800000ff117424 */ /* 0x000fe200078e00ff */
[----:B------:R-:W-:-:S04]  /*02a0*/  SHF.L.U32 R11, R0, 0x1, RZ ;  /* 0x00000001000b7819 */ /* 0x000fc800000006ff */
[----:B------:R-:W-:Y:S01]  /*02b0*/  LOP3.LUT R11, R7, R12, R11, 0x96, !PT ;  /* 0x0000000c070b7212 */ /* 0x000fe200078e960b */
[----:B------:R-:W-:-:S03]  /*02c0*/  VIADD R12, R16, 0x587c5 ;  /* 0x000587c5100c7836 */ /* 0x000fc60000000000 */
[----:B------:R-:W-:-:S04]  /*02d0*/  LOP3.LUT R11, R11, R0, RZ, 0x3c, !PT ;  /* 0x000000000b0b7212 */ /* 0x000fc800078e3cff */
[----:B------:R-:W-:-:S04]  /*02e0*/  IADD3 R0, PT, PT, R11, R12, RZ ;  /* 0x0000000c0b007210 */ /* 0x000fc80007ffe0ff */
[----:B------:R-:W-:-:S05]  /*02f0*/  I2FP.F32.U32 R0, R0 ;  /* 0x0000000000007245 */ /* 0x000fca0000201000 */
[----:B------:R-:W-:-:S05]  /*0300*/  FFMA R0, R0, R17, 1.1641532182693481445e-10 ;  /* 0x2f00000000007423 */ /* 0x000fca0000000011 */
[----:B---3--:R-:W-:-:S13]  /*0310*/  FSETP.GEU.AND P0, PT, R0, UR4, PT ;  /* 0x0000000400007c0b */ /* 0x008fda000bf0e000 */
[----:B0-----:R-:W-:Y:S05]  /*0320*/  @P0 BRA `(.L_x_59) ;  /* 0x0000000400540947 */ /* 0x001fea0003800000 */
[----:B-----5:R-:W-:Y:S01]  /*0330*/  ISETP.NE.AND P0, PT, R2, 0x1, PT ;  /* 0x000000010200780c */ /* 0x020fe20003f05270 */
[----:B------:R-:W-:Y:S01]  /*0340*/  BSSY.RECONVERGENT B1, `(.L_x_60) ;  /* 0x000004c000017945 */ /* 0x000fe20003800200 */
[----:B------:R-:W-:Y:S01]  /*0350*/  MOV R0, R19 ;  /* 0x0000001300007202 */ /* 0x000fe20000000f00 */
[----:B------:R-:W-:-:S10]  /*0360*/  IMAD.MOV.U32 R2, RZ, RZ, RZ ;  /* 0x000000ffff027224 */ /* 0x000fd400078e00ff */
[----:B------:R-:W-:Y:S05]  /*0370*/  @!P0 BRA `(.L_x_61) ;  /* 0x0000000400208947 */ /* 0x000fea0003800000 */
[----:B------:R-:W-:Y:S01]  /*0380*/  SHF.R.U32.HI R13, RZ, 0x2, R14 ;  /* 0x00000002ff0d7819 */ /* 0x000fe2000001160e */
[----:B------:R-:W-:Y:S01]  /*0390*/  BSSY.RECONVERGENT B2, `(.L_x_62) ;  /* 0x000003a000027945 */ /* 0x000fe20003800200 */
[----:B------:R-:W-:Y:S02]  /*03a0*/  SHF.L.U32 R0, R11, 0x4, RZ ;  /* 0x000000040b007819 */ /* 0x000fe400000006ff */
[----:B------:R-:W-:Y:S02]  /*03b0*/  LOP3.LUT R13, R13, R14, RZ, 0x3c, !PT ;  /* 0x0000000e0d0d7212 */ /* 0x000fe400078e3cff */
[----:B------:R-:W-:-:S03]  /*03c0*/  MOV R19, 0x3e055027 ;  /* 0x3e05502700137802 */ /* 0x000fc60000000f00 */
[----:B------:R-:W-:-:S05]  /*03d0*/  IMAD.SHL.U32 R2, R13, 0x2, RZ ;  /* 0x000000020d027824 */ /* 0x000fca00078e00ff */
[----:B------:R-:W-:-:S04]  /*03e0*/  LOP3.LUT R0, R13, R2, R0, 0x96, !PT ;  /* 0x000000020d007212 */ /* 0x000fc800078e9600 */
[----:B------:R-:W-:-:S04]  /*03f0*/  LOP3.LUT R13, R0, R11, RZ, 0x3c, !PT ;  /* 0x0000000b000d7212 */ /* 0x000fc800078e3cff */
[----:B------:R-:W-:-:S04]  /*0400*/  IADD3 R0, PT, PT, R16, 0xb0f8a, R13 ;  /* 0x000b0f8a10007810 */ /* 0x000fc80007ffe00d */
[----:B------:R-:W-:-:S05]  /*0410*/  I2FP.F32.U32 R0, R0 ;  /* 0x0000000000007245 */ /* 0x000fca0000201000 */
[----:B------:R-:W-:-:S05]  /*0420*/  FFMA R0, R0, R17, 1.1641532182693481445e-10 ;  /* 0x2f00000000007423 */ /* 0x000fca0000000011 */
[----:B------:R-:W-:-:S13]  /*0430*/  FSETP.GEU.AND P0, PT, R0, 1.175494350822287508e-38, PT ;  /* 0x008000000000780b */ /* 0x000fda0003f0e000 */
[----:B------:R-:W-:-:S05]  /*0440*/  @!P0 FMUL R0, R0, 8388608 ;  /* 0x4b00000000008820 */ /* 0x000fca0000400000 */
[----:B------:R-:W-:-:S04]  /*0450*/  IADD3 R2, PT, PT, R0, -0x3f2aaaab, RZ ;  /* 0xc0d5555500027810 */ /* 0x000fc80007ffe0ff */
[----:B------:R-:W-:-:S05]  /*0460*/  LOP3.LUT R17, R2, 0xff800000, RZ, 0xc0, !PT ;  /* 0xff80000002117812 */ /* 0x000fca00078ec0ff */
[----:B------:R-:W-:Y:S01]  /*0470*/  IMAD.IADD R2, R0, 0x1, -R17 ;  /* 0x0000000100027824 */ /* 0x000fe200078e0a11 */
[----:B------:R-:W-:-:S03]  /*0480*/  I2FP.F32.S32 R17, R17 ;  /* 0x0000001100117245 */ /* 0x000fc60000201400 */
[----:B------:R-:W-:Y:S01]  /*0490*/  FADD R12, R2, -1 ;  /* 0xbf800000020c7421 */ /* 0x000fe20000000000 */
[----:B------:R-:W-:Y:S02]  /*04a0*/  FSEL R2, RZ, -23, P0 ;  /* 0xc1b80000ff027808 */ /* 0x000fe40000000000 */
[----:B------:R-:W-:Y:S01]  /*04b0*/  ISETP.GT.U32.AND P0, PT, R0, 0x7f7fffff, PT ;  /* 0x7f7fffff0000780c */ /* 0x000fe20003f04070 */
[C---:B------:R-:W-:Y:S02]  /*04c0*/  FFMA R19, R12.reuse, -R19, 0.14084610342979431152 ;  /* 0x3e1039f60c137423 */ /* 0x040fe40000000813 */
[----:B------:R-:W-:Y:S01]  /*04d0*/  FFMA R17, R17, 1.1920928955078125e-07, R2 ;  /* 0x3400000011117823 */ /* 0x000fe20000000002 */
[----:B------:R-:W-:Y:S01]  /*04e0*/  SHF.R.U32.HI R2, RZ, 0x2, R15 ;  /* 0x00000002ff027819 */ /* 0x000fe2000001160f */
[----:B------:R-:W-:-:S03]  /*04f0*/  FFMA R19, R12, R19, -0.12148627638816833496 ;  /* 0xbdf8cdcc0c137423 */ /* 0x000fc60000000013 */
[----:B------:R-:W-:Y:S01]  /*0500*/  LOP3.LUT R2, R2, R15, RZ, 0x3c, !PT ;  /* 0x0000000f02027212 */ /* 0x000fe200078e3cff */
[----:B------:R-:W-:Y:S01]  /*0510*/  FFMA R19, R12, R19, 0.13980610668659210205 ;  /* 0x3e0f29550c137423 */ /* 0x000fe20000000013 */
[----:B------:R-:W-:-:S03]  /*0520*/  IMAD.SHL.U32 R15, R13, 0x10, RZ ;  /* 0x000000100d0f7824 */ /* 0x000fc600078e00ff */
[----:B------:R-:W-:-:S04]  /*0530*/  FFMA R19, R12, R19, -0.16684235632419586182 ;  /* 0xbe2ad8b90c137423 */ /* 0x000fc80000000013 */
[----:B------:R-:W-:-:S04]  /*0540*/  FFMA R19, R12, R19, 0.20012299716472625732 ;  /* 0x3e4ced0b0c137423 */ /* 0x000fc80000000013 */
[----:B------:R-:W-:-:S04]  /*0550*/  FFMA R19, R12, R19, -0.24999669194221496582 ;  /* 0xbe7fff220c137423 */ /* 0x000fc80000000013 */
[----:B------:R-:W-:-:S04]  /*0560*/  FFMA R19, R12, R19, 0.33333182334899902344 ;  /* 0x3eaaaa780c137423 */ /* 0x000fc80000000013 */
[----:B------:R-:W-:-:S04]  /*0570*/  FFMA R19, R12, R19, -0.5 ;  /* 0xbf0000000c137423 */ /* 0x000fc80000000013 */
[----:B------:R-:W-:-:S04]  /*0580*/  FMUL R19, R12, R19 ;  /* 0x000000130c137220 */ /* 0x000fc80000400000 */
[----:B------:R-:W-:Y:S01]  /*0590*/  FFMA R12, R12, R19, R12 ;  /* 0x000000130c0c7223 */ /* 0x000fe2000000000c */
[----:B------:R-:W-:-:S03]  /*05a0*/  IMAD.MOV.U32 R19, RZ, RZ, 0x7f800000 ;  /* 0x7f800000ff137424 */ /* 0x000fc600078e00ff */
[----:B------:R-:W-:Y:S01]  /*05b0*/  FFMA R17, R17, 0.69314718246459960938, R12 ;  /* 0x3f31721811117823 */ /* 0x000fe2000000000c */
[----:B------:R-:W-:Y:S01]  /*05c0*/  @P0 FFMA R17, R0, R19, +INF ;  /* 0x7f80000000110423 */ /* 0x000fe20000000013 */
[----:B------:R-:W-:Y:S02]  /*05d0*/  SHF.L.U32 R12, R2, 0x1, RZ ;  /* 0x00000001020c7819 */ /* 0x000fe400000006ff */
[----:B------:R-:W-:Y:S01]  /*05e0*/  FSETP.NEU.AND P0, PT, R0, RZ, PT ;  /* 0x000000ff0000720b */ /* 0x000fe20003f0d000 */
[----:B------:R-:W-:Y:S01]  /*05f0*/  FMUL R17, R17, -2 ;  /* 0xc000000011117820 */ /* 0x000fe20000400000 */
[----:B------:R-:W-:Y:S01]  /*0600*/  LOP3.LUT R2, R2, R12, R15, 0x96, !PT ;  /* 0x0000000c02027212 */ /* 0x000fe200078e960f */
[----:B------:R-:W-:Y:S01]  /*0610*/  IMAD.MOV.U32 R15, RZ, RZ, 0x30c90fdb ;  /* 0x30c90fdbff0f7424 */ /* 0x000fe200078e00ff */
[----:B------:R-:W-:Y:S02]  /*0620*/  IADD3 R12, PT, PT, R16, 0x10974f, RZ ;  /* 0x0010974f100c7810 */ /* 0x000fe40007ffe0ff */
[----:B------:R-:W-:-:S02]  /*0630*/  FSEL R18, R17, +INF , P0 ;  /* 0x7f80000011127808 */ /* 0x000fc40000000000 */
[----:B------:R-:W-:Y:S02]  /*0640*/  LOP3.LUT R17, R2, R13, RZ, 0x3c, !PT ;  /* 0x0000000d02117212 */ /* 0x000fe400078e3cff */
[----:B------:R0:W1:Y:S01]  /*0650*/  MUFU.RSQ R21, R18 ;  /* 0x0000001200157308 */ /* 0x0000620000001400 */
[----:B------:R-:W-:Y:S01]  /*0660*/  VIADD R2, R18, 0xf3000000 ;  /* 0xf300000012027836 */ /* 0x000fe20000000000 */
[----:B------:R-:W-:-:S04]  /*0670*/  IADD3 R0, PT, PT, R17, R12, RZ ;  /* 0x0000000c11007210 */ /* 0x000fc80007ffe0ff */
[----:B------:R-:W-:Y:S02]  /*0680*/  ISETP.GT.U32.AND P0, PT, R2, 0x727fffff, PT ;  /* 0x727fffff0200780c */ /* 0x000fe40003f04070 */
[----:B------:R-:W-:-:S05]  /*0690*/  I2FP.F32.U32 R0, R0 ;  /* 0x0000000000007245 */ /* 0x000fca0000201000 */
[----:B------:R-:W-:-:S06]  /*06a0*/  FFMA R2, R0, R15, 7.314590599882819788e-10 ;  /* 0x30490fdb00027423 */ /* 0x000fcc000000000f */
[----:B01----:R-:W-:Y:S05]  /*06b0*/  @!P0 BRA `(.L_x_63) ;  /* 0x00000000000c8947 */ /* 0x003fea0003800000 */
[----:B------:R-:W-:-:S07]  /*06c0*/  MOV R21, 0x6e0 ;  /* 0x000006e000157802 */ /* 0x000fce0000000f00 */
[----:B------:R-:W-:Y:S05]  /*06d0*/  CALL.REL.NOINC `($__internal_1_$__cuda_sm20_sqrt_rn_f32_slowpath) ;  /* 0x0000000000987944 */ /* 0x000fea0003c00000 */
[----:B------:R-:W-:Y:S05]  /*06e0*/  BRA `(.L_x_64) ;  /* 0x0000000000107947 */ /* 0x000fea0003800000 */
.L_x_63:
[----:B------:R-:W-:Y:S01]  /*06f0*/  FMUL.FTZ R19, R18, R21 ;  /* 0x0000001512137220 */ /* 0x000fe20000410000 */
[----:B------:R-:W-:-:S03]  /*0700*/  FMUL.FTZ R14, R21, 0.5 ;  /* 0x3f000000150e7820 */ /* 0x000fc60000410000 */
[----:B------:R-:W-:-:S04]  /*0710*/  FFMA R0, -R19, R19, R18 ;  /* 0x0000001313007223 */ /* 0x000fc80000000112 */
[----:B------:R-:W-:-:S07]  /*0720*/  FFMA R19, R0, R14, R19 ;  /* 0x0000000e00137223 */ /* 0x000fce0000000013 */
.L_x_64:
[----:B------:R-:W-:Y:S05]  /*0730*/  BSYNC.RECONVERGENT B2 ;  /* 0x0000000000027941 */ /* 0x000fea0003800200 */
.L_x_62:
[----:B------:R-:W-:Y:S01]  /*0740*/  FMUL.RZ R18, R2, 0.15915493667125701904 ;  /* 0x3e22f98302127820 */ /* 0x000fe2000040c000 */
[----:B------:R-:W-:Y:S01]  /*0750*/  MOV R16, R11 ;  /* 0x0000000b00107202 */ /* 0x000fe20000000f00 */
[----:B------:R-:W-:Y:S01]  /*0760*/  IMAD.MOV.U32 R15, RZ, RZ, R7 ;  /* 0x000000ffff0f7224 */ /* 0x000fe200078e0007 */
[----:B------:R-:W-:Y:S01]  /*0770*/  MOV R14, R6 ;  /* 0x00000006000e7202 */ /* 0x000fe20000000f00 */
[----:B------:R-:W0:Y:S01]  /*0780*/  MUFU.SIN R0, R18 ;  /* 0x0000001200007308 */ /* 0x000e220000000400 */
[----:B------:R-:W-:Y:S01]  /*0790*/  MOV R11, R17 ;  /* 0x00000011000b7202 */ /* 0x000fe20000000f00 */
[----:B------:R-:W-:Y:S01]  /*07a0*/  IMAD.MOV.U32 R7, RZ, RZ, R13 ;  /* 0x000000ffff077224 */ /* 0x000fe200078e000d */
[----:B------:R-:W-:-:S05]  /*07b0*/  MOV R6, R16 ;  /* 0x0000001000067202 */ /* 0x000fca0000000f00 */
[----:B------:R-:W1:Y:S01]  /*07c0*/  MUFU.COS R2, R18 ;  /* 0x0000001200027308 */ /* 0x000e620000000000 */
[-C--:B0-----:R-:W-:Y:S01]  /*07d0*/  FMUL R0, R0, R19.reuse ;  /* 0x0000001300007220 */ /* 0x081fe20000400000 */
[----:B-1----:R-:W-:Y:S01]  /*07e0*/  FMUL R19, R2, R19 ;  /* 0x0000001302137220 */ /* 0x002fe20000400000 */
[----:B------:R-:W-:-:S07]  /*07f0*/  IMAD.MOV.U32 R2, RZ, RZ, 0x1 ;  /* 0x00000001ff027424 */ /* 0x000fce00078e00ff */
.L_x_61:
[----:B------:R-:W-:Y:S05]  /*0800*/  BSYNC.RECONVERGENT B1 ;  /* 0x0000000000017941 */ /* 0x000fea0003800200 */
.L_x_60:
[----:B------:R-:W0:Y:S02]  /*0810*/  LDC.64 R16, c[0x0][0x380] ;  /* 0x0000e000ff107b82 */ /* 0x000e240000000a00 */
[----:B0-----:R-:W-:-:S05]  /*0820*/  IMAD.WIDE.U32 R16, R10, 0x4, R16 ;  /* 0x000000040a107825 */ /* 0x001fca00078e0010 */
[----:B------:R-:W2:Y:S02]  /*0830*/  LDG.E R13, desc[UR6][R16.64] ;  /* 0x00000006100d7981 */ /* 0x000ea4000c1e1900 */
[----:B--2---:R-:W-:-:S05]  /*0840*/  FFMA R13, R0, 0.10000000149011611938, R13 ;  /* 0x3dcccccd000d7823 */ /* 0x004fca000000000d */
[----:B------:R-:W-:-:S04]  /*0850*/  FMNMX R13, R13, 1, PT ;  /* 0x3f8000000d0d7809 */ /* 0x000fc80003800000 */
[----:B------:R-:W-:-:S05]  /*0860*/  FMNMX R13, R13, -1, !PT ;  /* 0xbf8000000d0d7809 */ /* 0x000fca0007800000 */
[----:B------:R0:W-:Y:S02]  /*0870*/  STG.E desc[UR6][R16.64], R13 ;  /* 0x0000000d10007986 */ /* 0x0001e4000c101906 */
.L_x_59:
[----:B------:R-:W-:Y:S05]  /*0880*/  BSYNC.RECONVERGENT B0 ;  /* 0x0000000000007941 */ /* 0x000fea0003800200 */
.L_x_58:
[----:B0----5:R-:W-:Y:S01]  /*0890*/  IMAD.MOV.U32 R13, RZ, RZ, R14 ;  /* 0x000000ffff0d7224 */ /* 0x021fe200078e000e */
[----:B------:R-:W-:Y:S01]  /*08a0*/  MOV R14, R15 ;  /* 0x0000000f000e7202 */ /* 0x000fe20000000f00 */
[----:B------:R-:W-:Y:S01]  /*08b0*/  IMAD.MOV.U32 R15, RZ, RZ, R6 ;  /* 0x000000ffff0f7224 */ /* 0x000fe200078e0006 */
[----:B------:R-:W-:Y:S01]  /*08c0*/  MOV R10, R7 ;  /* 0x00000007000a7202 */ /* 0x000fe20000000f00 */
[----:B------:R-:W-:Y:S04]  /*08d0*/  STG.E.64 desc[UR6][R8.64+0x18], R2 ;  /* 0x0000180208007986 */ /* 0x000fe8000c101b06 */
[----:B------:R-:W-:Y:S04]  /*08e0*/  STG.E.64 desc[UR6][R8.64+0x28], R4 ;  /* 0x0000280408007986 */ /* 0x000fe8000c101b06 */
[----:B------:R-:W-:Y:S04]  /*08f0*/  STG.E desc[UR6][R8.64+0x20], R19 ;  /* 0x0000201308007986 */ /* 0x000fe8000c101906 */
[----:B------:R-:W-:Y:S04]  /*0900*/  STG.E.64 desc[UR6][R8.64], R12 ;  /* 0x0000000c08007986 */ /* 0x000fe8000c101b06 */
[----:B------:R-:W-:Y:S04]  /*0910*/  STG.E.64 desc[UR6][R8.64+0x8], R14 ;  /* 0x0000080e08007986 */ /* 0x000fe8000c101b06 */
[----:B------:R-:W-:Y:S01]  /*0920*/  STG.E.64 desc[UR6][R8.64+0x10], R10 ;  /* 0x0000100a08007986 */ /* 0x000fe2000c101b06 */
[----:B------:R-:W-:Y:S05]  /*0930*/  EXIT ;  /* 0x000000000000794d */ /* 0x000fea0003800000 */
        .weak           $__internal_1_$__cuda_sm20_sqrt_rn_f32_slowpath
        .type           $__internal_1_$__cuda_sm20_sqrt_rn_f32_slowpath,@function
        .size           $__internal_1_$__cuda_sm20_sqrt_rn_f32_slowpath,(.L_x_104 - $__internal_1_$__cuda_sm20_sqrt_rn_f32_slowpath)
$__internal_1_$__cuda_sm20_sqrt_rn_f32_slowpath:
[----:B------:R-:W-:-:S13]  /*0940*/  LOP3.LUT P0, RZ, R18, 0x7fffffff, RZ, 0xc0, !PT ;  /* 0x7fffffff12ff7812 */ /* 0x000fda000780c0ff */
[----:B------:R-:W-:Y:S01]  /*0950*/  @!P0 MOV R14, R18 ;  /* 0x00000012000e8202 */ /* 0x000fe20000000f00 */
[----:B------:R-:W-:Y:S06]  /*0960*/  @!P0 BRA `(.L_x_65) ;  /* 0x0000000000448947 */ /* 0x000fec0003800000 */
[----:B------:R-:W-:Y:S01]  /*0970*/  FSETP.GEU.FTZ.AND P0, PT, R18, RZ, PT ;  /* 0x000000ff1200720b */ /* 0x000fe20003f1e000 */
[----:B------:R-:W-:-:S12]  /*0980*/  IMAD.MOV.U32 R0, RZ, RZ, R18 ;  /* 0x000000ffff007224 */ /* 0x000fd800078e0012 */
[----:B------:R-:W-:Y:S01]  /*0990*/  @!P0 MOV R14, 0x7fffffff ;  /* 0x7fffffff000e8802 */ /* 0x000fe20000000f00 */
        /* <DEDUP_REMOVED lines=8> */
[----:B------:R-:W-:Y:S01]  /*0a20*/  @P0 FMUL.FTZ R20, R14, 0.5 ;  /* 0x3f0000000e140820 */ /* 0x000fe20000410000 */
[----:B------:R-:W-:Y:S02]  /*0a30*/  @!P0 MOV R14, R0 ;  /* 0x00000000000e8202 */ /* 0x000fe40000000f00 */
[----:B------:R-:W-:-:S04]  /*0a40*/  @P0 FADD.FTZ R18, -R16, -RZ ;  /* 0x800000ff10120221 */ /* 0x000fc80000010100 */
[----:B------:R-:W-:-:S04]  /*0a50*/  @P0 FFMA R19, R16, R18, R15 ;  /* 0x0000001210130223 */ /* 0x000fc8000000000f */
[----:B------:R-:W-:-:S04]  /*0a60*/  @P0 FFMA R19, R19, R20, R16 ;  /* 0x0000001413130223 */ /* 0x000fc80000000010 */
[----:B------:R-:W-:-:S07]  /*0a70*/  @P0 FMUL.FTZ R14, R19, 2.3283064365386962891e-10 ;  /* 0x2f800000130e0820 */ /* 0x000fce0000410000 */
.L_x_65:
[----:B------:R-:W-:Y:S02]  /*0a80*/  HFMA2 R15, -RZ, RZ, 0, 0 ;  /* 0x00000000ff0f7431 */ /* 0x000fe400000001ff */
[----:B------:R-:W-:Y:S01]  /*0a90*/  IMAD.MOV.U32 R19, RZ, RZ, R14 ;  /* 0x000000ffff137224 */ /* 0x000fe200078e000e */
[----:B------:R-:W-:-:S04]  /*0aa0*/  MOV R14, R21 ;  /* 0x00000015000e7202 */ /* 0x000fc80000000f00 */
[----:B------:R-:W-:Y:S05]  /*0ab0*/  RET.REL.NODEC R14 `(mutation_kernel) ;  /* 0xfffffff40e507950 */ /* 0x000fea0003c3ffff */
.L_x_66:
        /* <DEDUP_REMOVED lines=12> */
.L_x_104:


//--------------------- .text.compute_diversity_kernel --------------------------
	.section	.text.compute_diversity_kernel,"ax",@progbits
	.align	128
        .global         compute_diversity_kernel
        .type           compute_diversity_kernel,@function
        .size           compute_diversity_kernel,(.L_x_105 - compute_diversity_kernel)
        .other          compute_diversity_kernel,@"STO_CUDA_ENTRY STV_DEFAULT"
compute_diversity_kernel:
.text.compute_diversity_kernel:
[----:B------:R-:W-:Y:S08]  /*0000*/  LDC R1, c[0x0][0x37c] ;  /* 0x0000df00ff017b82 */ /* 0x000ff00000000800 */
[----:B------:R-:W0:Y:S01]  /*0010*/  LDC R7, c[0x0][0x390] ;  /* 0x0000e400ff077b82 */ /* 0x000e220000000800 */
[----:B------:R-:W1:Y:S07]  /*0020*/  S2R R5, SR_TID.X ;  /* 0x0000000000057919 */ /* 0x000e6e0000002100 */
[----:B------:R-:W1:Y:S08]  /*0030*/  S2UR UR4, SR_CTAID.X ;  /* 0x00000000000479c3 */ /* 0x000e700000002500 */
[----:B------:R-:W1:Y:S01]  /*0040*/  LDC R0, c[0x0][0x360] ;  /* 0x0000d800ff007b82 */ /* 0x000e620000000800 */
[----:B0-----:R-:W-:-:S05]  /*0050*/  IADD3 R2, PT, PT, R7, -0x1, RZ ;  /* 0xffffffff07027810 */ /* 0x001fca0007ffe0ff */
[----:B------:R-:W-:-:S05]  /*0060*/  IMAD R3, R2, R7, RZ ;  /* 0x0000000702037224 */ /* 0x000fca00078e02ff */
[----:B------:R-:W-:Y:S01]  /*0070*/  SHF.R.U32.HI R3, RZ, 0x1, R3 ;  /* 0x00000001ff037819 */ /* 0x000fe20000011603 */
[----:B-1----:R-:W-:-:S05]  /*0080*/  IMAD R0, R0, UR4, R5 ;  /* 0x0000000400007c24 */ /* 0x002fca000f8e0205 */
[----:B------:R-:W-:-:S13]  /*0090*/  ISETP.GE.U32.AND P0, PT, R0, R3, PT ;  /* 0x000000030000720c */ /* 0x000fda0003f06070 */
[----:B------:R-:W-:Y:S05]  /*00a0*/  @P0 EXIT ;  /* 0x000000000000094d */ /* 0x000fea0003800000 */
[----:B------:R-:W-:Y:S01]  /*00b0*/  MOV R5, R0 ;  /* 0x0000000000057202 */ /* 0x000fe20000000f00 */
[----:B------:R-:W-:Y:S01]  /*00c0*/  BSSY.RECONVERGENT B0, `(.L_x_67) ;  /* 0x000000c000007945 */ /* 0x000fe20003800200 */
[----:B------:R-:W-:Y:S02]  /*00d0*/  HFMA2 R0, -RZ, RZ, 0, 0 ;  /* 0x00000000ff007431 */ /* 0x000fe400000001ff */
[----:B------:R-:W-:-:S13]  /*00e0*/  ISETP.GE.U32.AND P0, PT, R5, R2, PT ;  /* 0x000000020500720c */ /* 0x000fda0003f06070 */
[----:B------:R-:W-:Y:S05]  /*00f0*/  @!P0 BRA `(.L_x_68) ;  /* 0x0000000000208947 */ /* 0x000fea0003800000 */
[----:B------:R-:W-:Y:S01]  /*0100*/  BSSY.RECONVERGENT B1, `(.L_x_68) ;  /* 0x0000007000017945 */ /* 0x000fe20003800200 */
[----:B------:R-:W-:-:S07]  /*0110*/  MOV R0, RZ ;  /* 0x000000ff00007202 */ /* 0x000fce0000000f00 */
.L_x_69:
[----:B------:R-:W-:Y:S02]  /*0120*/  IADD3 R5, PT, PT, -R2, R5, RZ ;  /* 0x0000000502057210 */ /* 0x000fe40007ffe1ff */
[C---:B------:R-:W-:Y:S02]  /*0130*/  IADD3 R2, PT, PT, -R0.reuse, -0x2, R7 ;  /* 0xfffffffe00027810 */ /* 0x040fe40007ffe107 */
[----:B------:R-:W-:Y:S02]  /*0140*/  IADD3 R0, PT, PT, R0, 0x1, RZ ;  /* 0x0000000100007810 */ /* 0x000fe40007ffe0ff */
[----:B------:R-:W-:-:S13]  /*0150*/  ISETP.GE.U32.AND P0, PT, R5, R2, PT ;  /* 0x000000020500720c */ /* 0x000fda0003f06070 */
[----:B------:R-:W-:Y:S05]  /*0160*/  @P0 BRA `(.L_x_69) ;  /* 0xfffffffc00ec0947 */ /* 0x000fea000383ffff */
[----:B------:R-:W-:Y:S05]  /*0170*/  BSYNC.RECONVERGENT B1 ;  /* 0x0000000000017941 */ /* 0x000fea0003800200 */
.L_x_68:
[----:B------:R-:W-:Y:S05]  /*0180*/  BSYNC.RECONVERGENT B0 ;  /* 0x0000000000007941 */ /* 0x000fea0003800200 */
.L_x_67:
[----:B------:R-:W0:Y:S01]  /*0190*/  LDC R3, c[0x0][0x394] ;  /* 0x0000e500ff037b82 */ /* 0x000e220000000800 */
[----:B------:R-:W1:Y:S01]  /*01a0*/  LDCU.64 UR4, c[0x0][0x358] ;  /* 0x00006b00ff0477ac */ /* 0x000e620008000a00 */
[----:B------:R-:W-:Y:S02]  /*01b0*/  MOV R11, RZ ;  /* 0x000000ff000b7202 */ /* 0x000fe40000000f00 */
[----:B0-----:R-:W-:-:S13]  /*01c0*/  ISETP.NE.AND P0, PT, R3, RZ, PT ;  /* 0x000000ff0300720c */ /* 0x001fda0003f05270 */
[----:B-1----:R-:W-:Y:S05]  /*01d0*/  @!P0 BRA `(.L_x_70) ;  /* 0x00000008005c8947 */ /* 0x002fea0003800000 */
[C---:B------:R-:W-:Y:S01]  /*01e0*/  ISETP.GE.U32.AND P1, PT, R3.reuse, 0x8, PT ;  /* 0x000000080300780c */ /* 0x040fe20003f26070 */
[----:B------:R-:W-:Y:S01]  /*01f0*/  HFMA2 R11, -RZ, RZ, 0, 0 ;  /* 0x00000000ff0b7431 */ /* 0x000fe200000001ff */
[----:B------:R-:W-:Y:S02]  /*0200*/  IADD3 R6, PT, PT, R0, R5, RZ ;  /* 0x0000000500067210 */ /* 0x000fe40007ffe0ff */
[----:B------:R-:W-:Y:S02]  /*0210*/  LOP3.LUT R4, R3, 0x7, RZ, 0xc0, !PT ;  /* 0x0000000703047812 */ /* 0x000fe400078ec0ff */
[----:B------:R-:W-:Y:S01]  /*0220*/  MOV R5, RZ ;  /* 0x000000ff00057202 */ /* 0x000fe20000000f00 */
[----:B------:R-:W-:Y:S01]  /*0230*/  IMAD R6, R6, R3, R3 ;  /* 0x0000000306067224 */ /* 0x000fe200078e0203 */
[----:B------:R-:W-:-:S05]  /*0240*/  ISETP.NE.AND P0, PT, R4, RZ, PT ;  /* 0x000000ff0400720c */ /* 0x000fca0003f05270 */
[----:B------:R-:W-:Y:S08]  /*0250*/  @!P1 BRA `(.L_x_71) ;  /* 0x0000000400249947 */ /* 0x000ff00003800000 */
[----:B------:R-:W-:Y:S01]  /*0260*/  LOP3.LUT R5, R3, 0xfffffff8, RZ, 0xc0, !PT ;  /* 0xfffffff803057812 */ /* 0x000fe200078ec0ff */
[----:B------:R-:W-:Y:S01]  /*0270*/  IMAD R2, R0, R3, 0x3 ;  /* 0x0000000300027424 */ /* 0x000fe200078e0203 */
[----:B------:R-:W-:Y:S02]  /*0280*/  IADD3 R7, PT, PT, R6, 0x3, RZ ;  /* 0x0000000306077810 */ /* 0x000fe40007ffe0ff */
[----:B------:R-:W-:Y:S02]  /*0290*/  MOV R11, RZ ;  /* 0x000000ff000b7202 */ /* 0x000fe40000000f00 */
[----:B------:R-:W-:-:S07]  /*02a0*/  IADD3 R9, PT, PT, -R5, RZ, RZ ;  /* 0x000000ff05097210 */ /* 0x000fce0007ffe1ff */
.L_x_72:
[----:B------:R-:W0:Y:S01]  /*02b0*/  LDC.64 R12, c[0x0][0x380] ;  /* 0x0000e000ff0c7b82 */ /* 0x000e220000000a00 */
[----:B------:R-:W-:Y:S02]  /*02c0*/  IADD3 R15, PT, PT, R7, -0x3, RZ ;  /* 0xfffffffd070f7810 */ /* 0x000fe40007ffe0ff */
[----:B------:R-:W-:-:S03]  /*02d0*/  IADD3 R21, PT, PT, R2, -0x3, RZ ;  /* 0xfffffffd02157810 */ /* 0x000fc60007ffe0ff */
[----:B0-----:R-:W-:-:S04]  /*02e0*/  IMAD.WIDE.U32 R14, R15, 0x4, R12 ;  /* 0x000000040f0e7825 */ /* 0x001fc800078e000c */
[--C-:B------:R-:W-:Y:S02]  /*02f0*/  IMAD.WIDE.U32 R20, R21, 0x4, R12.reuse ;  /* 0x0000000415147825 */ /* 0x100fe400078e000c */
[----:B------:R0:W2:Y:S04]  /*0300*/  LDG.E R15, desc[UR4][R14.64] ;  /* 0x000000040e0f7981 */ /* 0x0000a8000c1e1900 */
[----:B------:R1:W2:Y:S01]  /*0310*/  LDG.E R8, desc[UR4][R20.64] ;  /* 0x0000000414087981 */ /* 0x0002a2000c1e1900 */
[C---:B------:R-:W-:Y:S02]  /*0320*/  IADD3 R23, PT, PT, R2.reuse, -0x2, RZ ;  /* 0xfffffffe02177810 */ /* 0x040fe40007ffe0ff */
[----:B------:R-:W-:Y:S02]  /*0330*/  IADD3 R17, PT, PT, R2, -0x1, RZ ;  /* 0xffffffff02117810 */ /* 0x000fe40007ffe0ff */
[----:B------:R-:W-:Y:S01]  /*0340*/  IADD3 R25, PT, PT, R7, -0x1, RZ ;  /* 0xffffffff07197810 */ /* 0x000fe20007ffe0ff */
[----:B------:R-:W-:Y:S01]  /*0350*/  IMAD.WIDE.U32 R22, R23, 0x4, R12 ;  /* 0x0000000417167825 */ /* 0x000fe200078e000c */
[----:B------:R-:W-:-:S02]  /*0360*/  IADD3 R19, PT, PT, R7, -0x2, RZ ;  /* 0xfffffffe07137810 */ /* 0x000fc40007ffe0ff */
[C---:B------:R-:W-:Y:S01]  /*0370*/  IADD3 R10, PT, PT, R2.reuse, 0x1, RZ ;  /* 0x00000001020a7810 */ /* 0x040fe20007ffe0ff */
[--C-:B------:R-:W-:Y:S01]  /*0380*/  IMAD.WIDE.U32 R16, R17, 0x4, R12.reuse ;  /* 0x0000000411107825 */ /* 0x100fe200078e000c */
[----:B------:R3:W4:Y:S01]  /*0390*/  LDG.E R29, desc[UR4][R22.64] ;  /* 0x00000004161d7981 */ /* 0x000722000c1e1900 */
[----:B0-----:R-:W-:Y:S02]  /*03a0*/  IADD3 R14, PT, PT, R7, 0x1, RZ ;  /* 0x00000001070e7810 */ /* 0x001fe40007ffe0ff */
[--C-:B-1----:R-:W-:Y:S01]  /*03b0*/  IMAD.WIDE.U32 R20, R2, 0x4, R12.reuse ;  /* 0x0000000402147825 */ /* 0x102fe200078e000c */
[----:B------:R0:W5:Y:S03]  /*03c0*/  LDG.E R27, desc[UR4][R16.64] ;  /* 0x00000004101b7981 */ /* 0x000166000c1e1900 */
[--C-:B---3--:R-:W-:Y:S02]  /*03d0*/  IMAD.WIDE.U32 R22, R25, 0x4, R12.reuse ;  /* 0x0000000419167825 */ /* 0x108fe400078e000c */
[----:B------:R1:W3:Y:S02]  /*03e0*/  LDG.E R25, desc[UR4][R20.64] ;  /* 0x0000000414197981 */ /* 0x0002e4000c1e1900 */
[----:B------:R-:W-:-:S02]  /*03f0*/  IMAD.WIDE.U32 R18, R19, 0x4, R12 ;  /* 0x0000000413127825 */ /* 0x000fc400078e000c */
[----:B------:R1:W5:Y:S02]  /*0400*/  LDG.E R26, desc[UR4][R22.64] ;  /* 0x00000004161a7981 */ /* 0x000364000c1e1900 */
[--C-:B0-----:R-:W-:Y:S02]  /*0410*/  IMAD.WIDE.U32 R16, R7, 0x4, R12.reuse ;  /* 0x0000000407107825 */ /* 0x101fe400078e000c */
[----:B------:R-:W4:Y:S02]  /*0420*/  LDG.E R28, desc[UR4][R18.64] ;  /* 0x00000004121c7981 */ /* 0x000f24000c1e1900 */
[--C-:B-1----:R-:W-:Y:S01]  /*0430*/  IMAD.WIDE.U32 R20, R10, 0x4, R12.reuse ;  /* 0x000000040a147825 */ /* 0x102fe200078e000c */
[----:B------:R-:W-:Y:S01]  /*0440*/  IADD3 R10, PT, PT, R2, 0x2, RZ ;  /* 0x00000002020a7810 */ /* 0x000fe20007ffe0ff */
[----:B------:R0:W3:Y:S02]  /*0450*/  LDG.E R24, desc[UR4][R16.64] ;  /* 0x0000000410187981 */ /* 0x0000e4000c1e1900 */
[----:B------:R-:W-:-:S02]  /*0460*/  IMAD.WIDE.U32 R22, R14, 0x4, R12 ;  /* 0x000000040e167825 */ /* 0x000fc400078e000c */
[----:B------:R-:W3:Y:S02]  /*0470*/  LDG.E R19, desc[UR4][R20.64] ;  /* 0x0000000414137981 */ /* 0x000ee4000c1e1900 */
[----:B0-----:R-:W-:Y:S02]  /*0480*/  IMAD.WIDE.U32 R16, R10, 0x4, R12 ;  /* 0x000000040a107825 */ /* 0x001fe400078e000c */
[----:B------:R0:W3:Y:S01]  /*0490*/  LDG.E R18, desc[UR4][R22.64] ;  /* 0x0000000416127981 */ /* 0x0000e2000c1e1900 */
[----:B------:R-:W-:-:S03]  /*04a0*/  IADD3 R14, PT, PT, R7, 0x2, RZ ;  /* 0x00000002070e7810 */ /* 0x000fc60007ffe0ff */
[----:B------:R1:W3:Y:S01]  /*04b0*/  LDG.E R10, desc[UR4][R16.64] ;  /* 0x00000004100a7981 */ /* 0x0002e2000c1e1900 */
[----:B0-----:R-:W-:Y:S02]  /*04c0*/  IADD3 R23, PT, PT, R2, 0x3, RZ ;  /* 0x0000000302177810 */ /* 0x001fe40007ffe0ff */
[----:B------:R-:W-:-:S03]  /*04d0*/  IADD3 R21, PT, PT, R7, 0x3, RZ ;  /* 0x0000000307157810 */ /* 0x000fc60007ffe0ff */
[----:B-1----:R-:W-:Y:S01]  /*04e0*/  IMAD.WIDE.U32 R16, R23, 0x4, R12 ;  /* 0x0000000417107825 */ /* 0x002fe200078e000c */
[----:B------:R-:W-:-:S03]  /*04f0*/  IADD3 R23, PT, PT, R2, 0x4, RZ ;  /* 0x0000000402177810 */ /* 0x000fc60007ffe0ff */
[--C-:B------:R-:W-:Y:S02]  /*0500*/  IMAD.WIDE.U32 R20, R21, 0x4, R12.reuse ;  /* 0x0000000415147825 */ /* 0x100fe400078e000c */
[----:B------:R0:W3:Y:S02]  /*0510*/  LDG.E R16, desc[UR4][R16.64] ;  /* 0x0000000410107981 */ /* 0x0000e4000c1e1900 */
[----:B------:R-:W-:Y:S02]  /*0520*/  IMAD.WIDE.U32 R22, R23, 0x4, R12 ;  /* 0x0000000417167825 */ /* 0x000fe400078e000c */
[----:B------:R-:W3:Y:S04]  /*0530*/  LDG.E R21, desc[UR4][R20.64] ;  /* 0x0000000414157981 */ /* 0x000ee8000c1e1900 */
[----:B------:R-:W3:Y:S01]  /*0540*/  LDG.E R22, desc[UR4][R22.64] ;  /* 0x0000000416167981 */ /* 0x000ee2000c1e1900 */
[----:B0-----:R-:W-:Y:S01]  /*0550*/  IADD3 R17, PT, PT, R7, 0x4, RZ ;  /* 0x0000000407117810 */ /* 0x001fe20007ffe0ff */
[----:B--2---:R-:W-:Y:S01]  /*0560*/  FADD R8, R8, -R15 ;  /* 0x8000000f08087221 */ /* 0x004fe20000000000 */
[----:B------:R-:W-:-:S04]  /*0570*/  IMAD.WIDE.U32 R14, R14, 0x4, R12 ;  /* 0x000000040e0e7825 */ /* 0x000fc800078e000c */
[----:B------:R-:W-:Y:S02]  /*0580*/  IMAD.WIDE.U32 R12, R17, 0x4, R12 ;  /* 0x00000004110c7825 */ /* 0x000fe400078e000c */
[----:B------:R-:W2:Y:S04]  /*0590*/  LDG.E R15, desc[UR4][R14.64] ;  /* 0x000000040e0f7981 */ /* 0x000ea8000c1e1900 */
[----:B------:R-:W2:Y:S01]  /*05a0*/  LDG.E R13, desc[UR4][R12.64] ;  /* 0x000000040c0d7981 */ /* 0x000ea2000c1e1900 */
[----:B------:R-:W-:Y:S01]  /*05b0*/  FFMA R8, R8, R8, R11 ;  /* 0x0000000808087223 */ /* 0x000fe2000000000b */
[----:B------:R-:W-:-:S04]  /*05c0*/  IADD3 R9, PT, PT, R9, 0x8, RZ ;  /* 0x0000000809097810 */ /* 0x000fc80007ffe0ff */
[----:B------:R-:W-:Y:S01]  /*05d0*/  ISETP.NE.AND P1, PT, R9, RZ, PT ;  /* 0x000000ff0900720c */ /* 0x000fe20003f25270 */
[----:B-----5:R-:W-:Y:S01]  /*05e0*/  FADD R27, R27, -R26 ;  /* 0x8000001a1b1b7221 */ /* 0x020fe20000000000 */
[----:B----4-:R-:W-:-:S04]  /*05f0*/  FADD R29, R29, -R28 ;  /* 0x8000001c1d1d7221 */ /* 0x010fc80000000000 */
[----:B------:R-:W-:Y:S01]  /*0600*/  FFMA R8, R29, R29, R8 ;  /* 0x0000001d1d087223 */ /* 0x000fe20000000008 */
[----:B---3--:R-:W-:-:S03]  /*0610*/  FADD R25, R25, -R24 ;  /* 0x8000001819197221 */ /* 0x008fc60000000000 */
[----:B------:R-:W-:-:S04]  /*0620*/  FFMA R8, R27, R27, R8 ;  /* 0x0000001b1b087223 */ /* 0x000fc80000000008 */
[----:B------:R-:W-:Y:S01]  /*0630*/  FFMA R8, R25, R25, R8 ;  /* 0x0000001919087223 */ /* 0x000fe20000000008 */
[----:B------:R-:W-:-:S04]  /*0640*/  FADD R19, R19, -R18 ;  /* 0x8000001213137221 */ /* 0x000fc80000000000 */
[----:B------:R-:W-:Y:S01]  /*0650*/  FFMA R8, R19, R19, R8 ;  /* 0x0000001313087223 */ /* 0x000fe20000000008 */
[----:B------:R-:W-:Y:S02]  /*0660*/  IADD3 R7, PT, PT, R7, 0x8, RZ ;  /* 0x0000000807077810 */ /* 0x000fe40007ffe0ff */
[----:B------:R-:W-:Y:S01]  /*0670*/  IADD3 R2, PT, PT, R2, 0x8, RZ ;  /* 0x0000000802027810 */ /* 0x000fe20007ffe0ff */
[----:B------:R-:W-:Y:S01]  /*0680*/  FADD R21, R16, -R21 ;  /* 0x8000001510157221 */ /* 0x000fe20000000000 */
[----:B--2---:R-:W-:-:S04]  /*0690*/  FADD R15, R10, -R15 ;  /* 0x8000000f0a0f7221 */ /* 0x004fc80000000000 */
[----:B------:R-:W-:Y:S01]  /*06a0*/  FFMA R8, R15, R15, R8 ;  /* 0x0000000f0f087223 */ /* 0x000fe20000000008 */
[----:B------:R-:W-:-:S03]  /*06b0*/  FADD R13, R22, -R13 ;  /* 0x8000000d160d7221 */ /* 0x000fc60000000000 */
[----:B------:R-:W-:-:S04]  /*06c0*/  FFMA R8, R21, R21, R8 ;  /* 0x0000001515087223 */ /* 0x000fc80000000008 */
[----:B------:R-:W-:Y:S01]  /*06d0*/  FFMA R11, R13, R13, R8 ;  /* 0x0000000d0d0b7223 */ /* 0x000fe20000000008 */
[----:B------:R-:W-:Y:S06]  /*06e0*/  @P1 BRA `(.L_x_72) ;  /* 0xfffffff800f01947 */ /* 0x000fec000383ffff */
.L_x_71:
[----:B------:R-:W-:Y:S05]  /*06f0*/  @!P0 BRA `(.L_x_70) ;  /* 0x0000000400148947 */ /* 0x000fea0003800000 */
[----:B------:R-:W-:Y:S02]  /*0700*/  ISETP.GE.U32.AND P0, PT, R4, 0x4, PT ;  /* 0x000000040400780c */ /* 0x000fe40003f06070 */
[----:B------:R-:W-:-:S04]  /*0710*/  LOP3.LUT R7, R3, 0x3, RZ, 0xc0, !PT ;  /* 0x0000000303077812 */ /* 0x000fc800078ec0ff */
[----:B------:R-:W-:-:S07]  /*0720*/  ISETP.NE.AND P1, PT, R7, RZ, PT ;  /* 0x000000ff0700720c */ /* 0x000fce0003f25270 */
[----:B------:R-:W-:Y:S06]  /*0730*/  @!P0 BRA `(.L_x_73) ;  /* 0x0000000000888947 */ /* 0x000fec0003800000 */
[----:B------:R-:W0:Y:S01]  /*0740*/  LDC.64 R8, c[0x0][0x380] ;  /* 0x0000e000ff087b82 */ /* 0x000e220000000a00 */
[----:B------:R-:W-:Y:S01]  /*0750*/  IMAD R13, R0, R3, R5 ;  /* 0x00000003000d7224 */ /* 0x000fe200078e0205 */
[----:B------:R-:W-:-:S04]  /*0760*/  IADD3 R15, PT, PT, R6, R5, RZ ;  /* 0x00000005060f7210 */ /* 0x000fc80007ffe0ff */
[----:B------:R-:W-:Y:S02]  /*0770*/  IADD3 R19, PT, PT, R13, 0x1, RZ ;  /* 0x000000010d137810 */ /* 0x000fe40007ffe0ff */
[----:B------:R-:W-:Y:S02]  /*0780*/  IADD3 R21, PT, PT, R15, 0x1, RZ ;  /* 0x000000010f157810 */ /* 0x000fe40007ffe0ff */
[----:B------:R-:W-:Y:S02]  /*0790*/  IADD3 R25, PT, PT, R13, 0x2, RZ ;  /* 0x000000020d197810 */ /* 0x000fe40007ffe0ff */
[----:B------:R-:W-:Y:S02]  /*07a0*/  IADD3 R27, PT, PT, R15, 0x2, RZ ;  /* 0x000000020f1b7810 */ /* 0x000fe40007ffe0ff */
[----:B------:R-:W-:Y:S02]  /*07b0*/  IADD3 R29, PT, PT, R13, 0x3, RZ ;  /* 0x000000030d1d7810 */ /* 0x000fe40007ffe0ff */
[C---:B------:R-:W-:Y:S01]  /*07c0*/  IADD3 R4, PT, PT, R15.reuse, 0x3, RZ ;  /* 0x000000030f047810 */ /* 0x040fe20007ffe0ff */
[----:B0-----:R-:W-:-:S04]  /*07d0*/  IMAD.WIDE.U32 R22, R15, 0x4, R8 ;  /* 0x000000040f167825 */ /* 0x001fc800078e0008 */
[--C-:B------:R-:W-:Y:S02]  /*07e0*/  IMAD.WIDE.U32 R16, R13, 0x4, R8.reuse ;  /* 0x000000040d107825 */ /* 0x100fe400078e0008 */
[----:B------:R-:W2:Y:S02]  /*07f0*/  LDG.E R23, desc[UR4][R22.64] ;  /* 0x0000000416177981 */ /* 0x000ea4000c1e1900 */
[--C-:B------:R-:W-:Y:S02]  /*0800*/  IMAD.WIDE.U32 R18, R19, 0x4, R8.reuse ;  /* 0x0000000413127825 */ /* 0x100fe400078e0008 */
[----:B------:R0:W2:Y:S02]  /*0810*/  LDG.E R2, desc[UR4][R16.64] ;  /* 0x0000000410027981 */ /* 0x0000a4000c1e1900 */
[--C-:B------:R-:W-:Y:S02]  /*0820*/  IMAD.WIDE.U32 R20, R21, 0x4, R8.reuse ;  /* 0x0000000415147825 */ /* 0x100fe400078e0008 */
[----:B------:R-:W3:Y:S02]  /*0830*/  LDG.E R18, desc[UR4][R18.64] ;  /* 0x0000000412127981 */ /* 0x000ee4000c1e1900 */
[----:B------:R-:W-:-:S02]  /*0840*/  IMAD.WIDE.U32 R12, R25, 0x4, R8 ;  /* 0x00000004190c7825 */ /* 0x000fc400078e0008 */
[----:B------:R-:W3:Y:S02]  /*0850*/  LDG.E R21, desc[UR4][R20.64] ;  /* 0x0000000414157981 */ /* 0x000ee4000c1e1900 */
[--C-:B------:R-:W-:Y:S02]  /*0860*/  IMAD.WIDE.U32 R14, R27, 0x4, R8.reuse ;  /* 0x000000041b0e7825 */ /* 0x100fe400078e0008 */
[----:B------:R-:W4:Y:S02]  /*0870*/  LDG.E R12, desc[UR4][R12.64] ;  /* 0x000000040c0c7981 */ /* 0x000f24000c1e1900 */
[--C-:B0-----:R-:W-:Y:S02]  /*0880*/  IMAD.WIDE.U32 R16, R29, 0x4, R8.reuse ;  /* 0x000000041d107825 */ /* 0x101fe400078e0008 */
[----:B------:R-:W4:Y:S02]  /*0890*/  LDG.E R15, desc[UR4][R14.64] ;  /* 0x000000040e0f7981 */ /* 0x000f24000c1e1900 */
[----:B------:R-:W-:-:S02]  /*08a0*/  IMAD.WIDE.U32 R8, R4, 0x4, R8 ;  /* 0x0000000404087825 */ /* 0x000fc400078e0008 */
[----:B------:R-:W5:Y:S04]  /*08b0*/  LDG.E R16, desc[UR4][R16.64] ;  /* 0x0000000410107981 */ /* 0x000f68000c1e1900 */
[----:B------:R-:W5:Y:S01]  /*08c0*/  LDG.E R9, desc[UR4][R8.64] ;  /* 0x0000000408097981 */ /* 0x000f62000c1e1900 */
[----:B------:R-:W-:Y:S01]  /*08d0*/  IADD3 R5, PT, PT, R5, 0x4, RZ ;  /* 0x0000000405057810 */ /* 0x000fe20007ffe0ff */
[----:B--2---:R-:W-:-:S04]  /*08e0*/  FADD R2, R2, -R23 ;  /* 0x8000001702027221 */ /* 0x004fc80000000000 */
[----:B------:R-:W-:Y:S01]  /*08f0*/  FFMA R2, R2, R2, R11 ;  /* 0x0000000202027223 */ /* 0x000fe2000000000b */
[----:B---3--:R-:W-:-:S04]  /*0900*/  FADD R21, R18, -R21 ;  /* 0x8000001512157221 */ /* 0x008fc80000000000 */
[----:B------:R-:W-:Y:S01]  /*0910*/  FFMA R2, R21, R21, R2 ;  /* 0x0000001515027223 */ /* 0x000fe20000000002 */
[----:B----4-:R-:W-:-:S04]  /*0920*/  FADD R11, R12, -R15 ;  /* 0x8000000f0c0b7221 */ /* 0x010fc80000000000 */
[----:B------:R-:W-:Y:S01]  /*0930*/  FFMA R2, R11, R11, R2 ;  /* 0x0000000b0b027223 */ /* 0x000fe20000000002 */
[----:B-----5:R-:W-:-:S04]  /*0940*/  FADD R19, R16, -R9 ;  /* 0x8000000910137221 */ /* 0x020fc80000000000 */
[----:B------:R-:W-:-:S07]  /*0950*/  FFMA R11, R19, R19, R2 ;  /* 0x00000013130b7223 */ /* 0x000fce0000000002 */
.L_x_73:
[----:B------:R-:W-:Y:S05]  /*0960*/  @!P1 BRA `(.L_x_70) ;  /* 0x0000000000789947 */ /* 0x000fea0003800000 */
[----:B------:R-:W-:Y:S02]  /*0970*/  ISETP.NE.AND P0, PT, R7, 0x1, PT ;  /* 0x000000010700780c */ /* 0x000fe40003f05270 */
[----:B------:R-:W-:-:S04]  /*0980*/  LOP3.LUT R2, R3, 0x1, RZ, 0xc0, !PT ;  /* 0x0000000103027812 */ /* 0x000fc800078ec0ff */
[----:B------:R-:W-:-:S07]  /*0990*/  ISETP.NE.U32.AND P1, PT, R2, 0x1, PT ;  /* 0x000000010200780c */ /* 0x000fce0003f25070 */
[----:B------:R-:W0:Y:S01]  /*09a0*/  @P0 LDC.64 R12, c[0x0][0x380] ;  /* 0x0000e000ff0c0b82 */ /* 0x000e220000000a00 */
[----:B------:R-:W-:Y:S01]  /*09b0*/  @P0 IMAD R15, R0, R3, R5 ;  /* 0x00000003000f0224 */ /* 0x000fe200078e0205 */
[----:B------:R-:W-:Y:S02]  /*09c0*/  @P0 IADD3 R17, PT, PT, R6, R5, RZ ;  /* 0x0000000506110210 */ /* 0x000fe40007ffe0ff */
[----:B------:R-:W-:Y:S02]  /*09d0*/  @P0 IADD3 R5, PT, PT, R5, 0x2, RZ ;  /* 0x0000000205050810 */ /* 0x000fe40007ffe0ff */
[----:B------:R-:W-:Y:S02]  /*09e0*/  @P0 IADD3 R19, PT, PT, R15, 0x1, RZ ;  /* 0x000000010f130810 */ /* 0x000fe40007ffe0ff */
[----:B------:R-:W1:Y:S01]  /*09f0*/  @!P1 LDC.64 R8, c[0x0][0x380] ;  /* 0x0000e000ff089b82 */ /* 0x000e620000000a00 */
[----:B------:R-:W-:Y:S01]  /*0a00*/  @P0 IADD3 R7, PT, PT, R17, 0x1, RZ ;  /* 0x0000000111070810 */ /* 0x000fe20007ffe0ff */
[----:B------:R-:W-:Y:S01]  /*0a10*/  @!P1 IMAD R3, R0, R3, R5 ;  /* 0x0000000300039224 */ /* 0x000fe200078e0205 */
[----:B------:R-:W-:Y:S01]  /*0a20*/  @!P1 IADD3 R5, PT, PT, R6, R5, RZ ;  /* 0x0000000506059210 */ /* 0x000fe20007ffe0ff */
[----:B0-----:R-:W-:-:S04]  /*0a30*/  @P0 IMAD.WIDE.U32 R14, R15, 0x4, R12 ;  /* 0x000000040f0e0825 */ /* 0x001fc800078e000c */
[--C-:B------:R-:W-:Y:S02]  /*0a40*/  @P0 IMAD.WIDE.U32 R16, R17, 0x4, R12.reuse ;  /* 0x0000000411100825 */ /* 0x100fe400078e000c */
[----:B------:R-:W2:Y:S02]  /*0a50*/  @P0 LDG.E R14, desc[UR4][R14.64] ;  /* 0x000000040e0e0981 */ /* 0x000ea4000c1e1900 */
[--C-:B------:R-:W-:Y:S02]  /*0a60*/  @P0 IMAD.WIDE.U32 R18, R19, 0x4, R12.reuse ;  /* 0x0000000413120825 */ /* 0x100fe400078e000c */
[----:B------:R-:W2:Y:S02]  /*0a70*/  @P0 LDG.E R17, desc[UR4][R16.64] ;  /* 0x0000000410110981 */ /* 0x000ea4000c1e1900 */
[----:B------:R-:W-:Y:S02]  /*0a80*/  @P0 IMAD.WIDE.U32 R12, R7, 0x4, R12 ;  /* 0x00000004070c0825 */ /* 0x000fe400078e000c */
[----:B------:R-:W3:Y:S02]  /*0a90*/  @P0 LDG.E R18, desc[UR4][R18.64] ;  /* 0x0000000412120981 */ /* 0x000ee4000c1e1900 */
[----:B-1----:R-:W-:-:S02]  /*0aa0*/  @!P1 IMAD.WIDE.U32 R2, R3, 0x4, R8 ;  /* 0x0000000403029825 */ /* 0x002fc400078e0008 */
[----:B------:R-:W3:Y:S02]  /*0ab0*/  @P0 LDG.E R13, desc[UR4][R12.64] ;  /* 0x000000040c0d0981 */ /* 0x000ee4000c1e1900 */
[----:B------:R-:W-:Y:S02]  /*0ac0*/  @!P1 IMAD.WIDE.U32 R8, R5, 0x4, R8 ;  /* 0x0000000405089825 */ /* 0x000fe400078e0008 */
[----:B------:R-:W4:Y:S04]  /*0ad0*/  @!P1 LDG.E R2, desc[UR4][R2.64] ;  /* 0x0000000402029981 */ /* 0x000f28000c1e1900 */
[----:B------:R-:W4:Y:S01]  /*0ae0*/  @!P1 LDG.E R9, desc[UR4][R8.64] ;  /* 0x0000000408099981 */ /* 0x000f22000c1e1900 */
[----:B--2---:R-:W-:-:S04]  /*0af0*/  @P0 FADD R0, R14, -R17 ;  /* 0x800000110e000221 */ /* 0x004fc80000000000 */
[----:B------:R-:W-:Y:S01]  /*0b00*/  @P0 FFMA R0, R0, R0, R11 ;  /* 0x0000000000000223 */ /* 0x000fe2000000000b */
[----:B---3--:R-:W-:-:S04]  /*0b10*/  @P0 FADD R5, R18, -R13 ;  /* 0x8000000d12050221 */ /* 0x008fc80000000000 */
[----:B------:R-:W-:Y:S01]  /*0b20*/  @P0 FFMA R11, R5, R5, R0 ;  /* 0x00000005050b0223 */ /* 0x000fe20000000000 */
[----:B----4-:R-:W-:-:S04]  /*0b30*/  @!P1 FADD R0, R2, -R9 ;  /* 0x8000000902009221 */ /* 0x010fc80000000000 */
[----:B------:R-:W-:-:S07]  /*0b40*/  @!P1 FFMA R11, R0, R0, R11 ;  /* 0x00000000000b9223 */ /* 0x000fce000000000b */
.L_x_70:
[----:B------:R-:W-:Y:S01]  /*0b50*/  IADD3 R0, PT, PT, R11, -0xd000000, RZ ;  /* 0xf30000000b007810 */ /* 0x000fe20007ffe0ff */
[----:B------:R0:W1:Y:S01]  /*0b60*/  MUFU.RSQ R2, R11 ;  /* 0x0000000b00027308 */ /* 0x0000620000001400 */
[----:B------:R-:W-:Y:S02]  /*0b70*/  BSSY.RECONVERGENT B0, `(.L_x_74) ;  /* 0x000000b000007945 */ /* 0x000fe40003800200 */
[----:B------:R-:W-:-:S13]  /*0b80*/  ISETP.GT.U32.AND P0, PT, R0, 0x727fffff, PT ;  /* 0x727fffff0000780c */ /* 0x000fda0003f04070 */
[----:B0-----:R-:W-:Y:S05]  /*0b90*/  @!P0 BRA `(.L_x_75) ;  /* 0x0000000000108947 */ /* 0x001fea0003800000 */
[----:B------:R-:W-:-:S07]  /*0ba0*/  MOV R6, 0xbc0 ;  /* 0x00000bc000067802 */ /* 0x000fce0000000f00 */
[----:B-1----:R-:W-:Y:S05]  /*0bb0*/  CALL.REL.NOINC `($__internal_2_$__cuda_sm20_sqrt_rn_f32_slowpath) ;  /* 0x0000000000287944 */ /* 0x002fea0003c00000 */
[----:B------:R-:W-:Y:S01]  /*0bc0*/  MOV R5, R0 ;  /* 0x0000000000057202 */ /* 0x000fe20000000f00 */
[----:B------:R-:W-:Y:S06]  /*0bd0*/  BRA `(.L_x_76) ;  /* 0x0000000000107947 */ /* 0x000fec0003800000 */
.L_x_75:
[C---:B-1----:R-:W-:Y:S01]  /*0be0*/  FMUL.FTZ R0, R2.reuse, R11 ;  /* 0x0000000b02007220 */ /* 0x042fe20000410000 */
[----:B------:R-:W-:-:S03]  /*0bf0*/  FMUL.FTZ R2, R2, 0.5 ;  /* 0x3f00000002027820 */ /* 0x000fc60000410000 */
[----:B------:R-:W-:-:S04]  /*0c00*/  FFMA R5, -R0, R0, R11 ;  /* 0x0000000000057223 */ /* 0x000fc8000000010b */
[----:B------:R-:W-:-:S07]  /*0c10*/  FFMA R5, R5, R2, R0 ;  /* 0x0000000205057223 */ /* 0x000fce0000000000 */
.L_x_76:
[----:B------:R-:W-:Y:S05]  /*0c20*/  BSYNC.RECONVERGENT B0 ;  /* 0x0000000000007941 */ /* 0x000fea0003800200 */
.L_x_74:
[----:B------:R-:W0:Y:S02]  /*0c30*/  LDC.64 R2, c[0x0][0x388] ;  /* 0x0000e200ff027b82 */ /* 0x000e240000000a00 */
[----:B0-----:R-:W-:Y:S01]  /*0c40*/  REDG.E.ADD.F32.FTZ.RN.STRONG.GPU desc[UR4][R2.64], R5 ;  /* 0x00000005020079a6 */ /* 0x001fe2000c12f304 */
[----:B------:R-:W-:Y:S05]  /*0c50*/  EXIT ;  /* 0x000000000000794d */ /* 0x000fea0003800000 */
        .weak           $__internal_2_$__cuda_sm20_sqrt_rn_f32_slowpath
        .type           $__internal_2_$__cuda_sm20_sqrt_rn_f32_slowpath,@function
        .size           $__internal_2_$__cuda_sm20_sqrt_rn_f32_slowpath,(.L_x_105 - $__internal_2_$__cuda_sm20_sqrt_rn_f32_slowpath)
$__internal_2_$__cuda_sm20_sqrt_rn_f32_slowpath:
[----:B------:R-:W-:-:S13]  /*0c60*/  LOP3.LUT P0, RZ, R11, 0x7fffffff, RZ, 0xc0, !PT ;  /* 0x7fffffff0bff7812 */ /* 0x000fda000780c0ff */
[----:B------:R-:W-:Y:S01]  /*0c70*/  @!P0 MOV R0, R11 ;  /* 0x0000000b00008202 */ /* 0x000fe20000000f00 */
[----:B------:R-:W-:Y:S06]  /*0c80*/  @!P0 BRA `(.L_x_77) ;  /* 0x0000000000408947 */ /* 0x000fec0003800000 */
[----:B------:R-:W-:-:S13]  /*0c90*/  FSETP.GEU.FTZ.AND P0, PT, R11, RZ, PT ;  /* 0x000000ff0b00720b */ /* 0x000fda0003f1e000 */
        /* <DEDUP_REMOVED lines=11> */
[----:B------:R-:W-:Y:S01]  /*0d50*/  @P0 FFMA R4, R5, R0, R2 ;  /* 0x0000000005040223 */ /* 0x000fe20000000002 */
[----:B------:R-:W-:-:S03]  /*0d60*/  @!P0 MOV R0, R11 ;  /* 0x0000000b00008202 */ /* 0x000fc60000000f00 */
[----:B------:R-:W-:-:S04]  /*0d70*/  @P0 FFMA R3, R4, R3, R5 ;  /* 0x0000000304030223 */ /* 0x000fc80000000005 */
[----:B------:R-:W-:-:S07]  /*0d80*/  @P0 FMUL.FTZ R0, R3, 2.3283064365386962891e-10 ;  /* 0x2f80000003000820 */ /* 0x000fce0000410000 */
.L_x_77:
[----:B------:R-:W-:Y:S01]  /*0d90*/  HFMA2 R3, -RZ, RZ, 0, 0 ;  /* 0x00000000ff037431 */ /* 0x000fe200000001ff */
[----:B------:R-:W-:-:S04]  /*0da0*/  MOV R2, R6 ;  /* 0x0000000600027202 */ /* 0x000fc80000000f00 */
[----:B------:R-:W-:Y:S05]  /*0db0*/  RET.REL.NODEC R2 `(compute_diversity_kernel) ;  /* 0xfffffff002907950 */ /* 0x000fea0003c3ffff */
.L_x_78:
        /* <DEDUP_REMOVED lines=12> */
.L_x_105:


//--------------------- .text.compute_average_fitness_kernel --------------------------
	.section	.text.compute_average_fitness_kernel,"ax",@progbits
	.align	128
        .global         compute_average_fitness_kernel
        .type           compute_average_fitness_kernel,@function
        .size           compute_average_fitness_kernel,(.L_x_113 - compute_average_fitness_kernel)
        .other          compute_average_fitness_kernel,@"STO_CUDA_ENTRY STV_DEFAULT"
compute_average_fitness_kernel:
.text.compute_average_fitness_kernel:
[----:B------:R-:W-:Y:S01]  /*0000*/  LDC R1, c[0x0][0x37c] ;  /* 0x0000df00ff017b82 */ /* 0x000fe20000000800 */
[----:B------:R-:W0:Y:S07]  /*0010*/  S2R R9, SR_TID.X ;  /* 0x0000000000097919 */ /* 0x000e2e0000002100 */
[----:B------:R-:W1:Y:S01]  /*0020*/  S2UR UR6, SR_CgaCtaId ;  /* 0x00000000000679c3 */ /* 0x000e620000008800 */
[----:B------:R-:W-:Y:S01]  /*0030*/  UMOV UR4, 0x400 ;  /* 0x0000040000047882 */ /* 0x000fe20000000000 */
[----:B------:R-:W2:Y:S01]  /*0040*/  LDCU UR8, c[0x0][0x3a0] ;  /* 0x00007400ff0877ac */ /* 0x000ea20008000800 */
[----:B------:R-:W-:Y:S01]  /*0050*/  BSSY.RECONVERGENT B0, `(.L_x_79) ;  /* 0x000001a000007945 */ /* 0x000fe20003800200 */
[----:B------:R-:W-:-:S04]  /*0060*/  UIADD3 UR5, UPT, UPT, UR4, 0x400, URZ ;  /* 0x0000040004057890 */ /* 0x000fc8000fffe0ff */
[----:B------:R-:W3:Y:S08]  /*0070*/  S2UR UR7, SR_CTAID.X ;  /* 0x00000000000779c3 */ /* 0x000ef00000002500 */
[----:B------:R-:W3:Y:S01]  /*0080*/  LDC R6, c[0x0][0x360] ;  /* 0x0000d800ff067b82 */ /* 0x000ee20000000800 */
[----:B-1----:R-:W-:Y:S02]  /*0090*/  ULEA UR4, UR6, UR4, 0x18 ;  /* 0x0000000406047291 */ /* 0x002fe4000f8ec0ff */
[----:B------:R-:W-:-:S04]  /*00a0*/  ULEA UR5, UR6, UR5, 0x18 ;  /* 0x0000000506057291 */ /* 0x000fc8000f8ec0ff */
[C---:B0-----:R-:W-:Y:S02]  /*00b0*/  LEA R0, R9.reuse, UR4, 0x2 ;  /* 0x0000000409007c11 */ /* 0x041fe4000f8e10ff */
[----:B------:R-:W-:-:S03]  /*00c0*/  LEA R4, R9, UR5, 0x2 ;  /* 0x0000000509047c11 */ /* 0x000fc6000f8e10ff */
[----:B------:R0:W-:Y:S01]  /*00d0*/  STS [R0], RZ ;  /* 0x000000ff00007388 */ /* 0x0001e20000000800 */
[----:B---3--:R-:W-:-:S03]  /*00e0*/  IMAD R5, R6, UR7, R9 ;  /* 0x0000000706057c24 */ /* 0x008fc6000f8e0209 */
[----:B------:R0:W-:Y:S01]  /*00f0*/  STS [R4], RZ ;  /* 0x000000ff04007388 */ /* 0x0001e20000000800 */
[----:B------:R-:W1:Y:S01]  /*0100*/  LDCU.64 UR6, c[0x0][0x358] ;  /* 0x00006b00ff0677ac */ /* 0x000e620008000a00 */
[----:B--2---:R-:W-:-:S13]  /*0110*/  ISETP.GE.U32.AND P0, PT, R5, UR8, PT ;  /* 0x0000000805007c0c */ /* 0x004fda000bf06070 */
[----:B0-----:R-:W-:Y:S05]  /*0120*/  @P0 BRA `(.L_x_80) ;  /* 0x0000000000300947 */ /* 0x001fea0003800000 */
[----:B------:R-:W0:Y:S02]  /*0130*/  LDCU.64 UR4, c[0x0][0x388] ;  /* 0x00007100ff0477ac */ /* 0x000e240008000a00 */
[----:B0-----:R-:W-:-:S05]  /*0140*/  IADD3 R2, P0, PT, R5, UR4, RZ ;  /* 0x0000000405027c10 */ /* 0x001fca000ff1e0ff */
[----:B------:R-:W-:-:S05]  /*0150*/  IMAD.X R3, RZ, RZ, UR5, P0 ;  /* 0x00000005ff037e24 */ /* 0x000fca00080e06ff */
[----:B-1----:R-:W2:Y:S02]  /*0160*/  LDG.E.U8 R2, desc[UR6][R2.64] ;  /* 0x0000000602027981 */ /* 0x002ea4000c1e1100 */
[----:B--2---:R-:W-:-:S13]  /*0170*/  ISETP.NE.AND P0, PT, R2, RZ, PT ;  /* 0x000000ff0200720c */ /* 0x004fda0003f05270 */
[----:B------:R-:W-:Y:S05]  /*0180*/  @!P0 BRA `(.L_x_80) ;  /* 0x0000000000188947 */ /* 0x000fea0003800000 */
[----:B------:R-:W0:Y:S02]  /*0190*/  LDC.64 R2, c[0x0][0x380] ;  /* 0x0000e000ff027b82 */ /* 0x000e240000000a00 */
[----:B0-----:R-:W-:-:S06]  /*01a0*/  IMAD.WIDE.U32 R2, R5, 0x4, R2 ;  /* 0x0000000405027825 */ /* 0x001fcc00078e0002 */
[----:B------:R-:W2:Y:S01]  /*01b0*/  LDG.E R3, desc[UR6][R2.64] ;  /* 0x0000000602037981 */ /* 0x000ea2000c1e1900 */
[----:B------:R-:W-:-:S03]  /*01c0*/  IMAD.MOV.U32 R5, RZ, RZ, 0x1 ;  /* 0x00000001ff057424 */ /* 0x000fc600078e00ff */
[----:B--2---:R0:W-:Y:S04]  /*01d0*/  STS [R0], R3 ;  /* 0x0000000300007388 */ /* 0x0041e80000000800 */
[----:B------:R0:W-:Y:S02]  /*01e0*/  STS [R4], R5 ;  /* 0x0000000504007388 */ /* 0x0001e40000000800 */
.L_x_80:
[----:B-1----:R-:W-:Y:S05]  /*01f0*/  BSYNC.RECONVERGENT B0 ;  /* 0x0000000000007941 */ /* 0x002fea0003800200 */
.L_x_79:
[----:B------:R-:W-:Y:S01]  /*0200*/  BAR.SYNC.DEFER_BLOCKING 0x0 ;  /* 0x0000000000007b1d */ /* 0x000fe20000010000 */
[----:B------:R-:W-:-:S13]  /*0210*/  ISETP.GE.U32.AND P0, PT, R6, 0x2, PT ;  /* 0x000000020600780c */ /* 0x000fda0003f06070 */
[----:B------:R-:W-:Y:S05]  /*0220*/  @!P0 BRA `(.L_x_81) ;  /* 0x00000000004c8947 */ /* 0x000fea0003800000 */
.L_x_84:
[----:B------:R-:W-:Y:S01]  /*0230*/  SHF.R.U32.HI R11, RZ, 0x1, R6 ;  /* 0x00000001ff0b7819 */ /* 0x000fe20000011606 */
[----:B------:R-:W-:Y:S03]  /*0240*/  BSSY.RECONVERGENT B0, `(.L_x_82) ;  /* 0x000000d000007945 */ /* 0x000fe60003800200 */
[----:B------:R-:W-:-:S13]  /*0250*/  ISETP.GE.U32.AND P0, PT, R9, R11, PT ;  /* 0x0000000b0900720c */ /* 0x000fda0003f06070 */
[----:B-1----:R-:W-:Y:S05]  /*0260*/  @P0 BRA `(.L_x_83) ;  /* 0x0000000000280947 */ /* 0x002fea0003800000 */
[C---:B------:R-:W-:Y:S01]  /*0270*/  IMAD R2, R11.reuse, 0x4, R0 ;  /* 0x000000040b027824 */ /* 0x040fe200078e0200 */
[----:B0-----:R-:W-:Y:S01]  /*0280*/  LDS R3, [R0] ;  /* 0x0000000000037984 */ /* 0x001fe20000000800 */
[----:B------:R-:W-:-:S04]  /*0290*/  IMAD R5, R11, 0x4, R4 ;  /* 0x000000040b057824 */ /* 0x000fc800078e0204 */
[----:B------:R-:W0:Y:S02]  /*02a0*/  LDS R2, [R2] ;  /* 0x0000000002027984 */ /* 0x000e240000000800 */
[----:B0-----:R-:W-:-:S05]  /*02b0*/  FADD R3, R2, R3 ;  /* 0x0000000302037221 */ /* 0x001fca0000000000 */
[----:B------:R-:W-:Y:S04]  /*02c0*/  STS [R0], R3 ;  /* 0x0000000300007388 */ /* 0x000fe80000000800 */
[----:B------:R-:W-:Y:S04]  /*02d0*/  LDS R5, [R5] ;  /* 0x0000000005057984 */ /* 0x000fe80000000800 */
[----:B------:R-:W0:Y:S02]  /*02e0*/  LDS R8, [R4] ;  /* 0x0000000004087984 */ /* 0x000e240000000800 */
[----:B0-----:R-:W-:-:S05]  /*02f0*/  IMAD.IADD R7, R5, 0x1, R8 ;  /* 0x0000000105077824 */ /* 0x001fca00078e0208 */
[----:B------:R1:W-:Y:S02]  /*0300*/  STS [R4], R7 ;  /* 0x0000000704007388 */ /* 0x0003e40000000800 */
.L_x_83:
[----:B------:R-:W-:Y:S05]  /*0310*/  BSYNC.RECONVERGENT B0 ;  /* 0x0000000000007941 */ /* 0x000fea0003800200 */
.L_x_82:
[----:B------:R-:W-:Y:S01]  /*0320*/  BAR.SYNC.DEFER_BLOCKING 0x0 ;  /* 0x0000000000007b1d */ /* 0x000fe20000010000 */
[----:B------:R-:W-:Y:S01]  /*0330*/  ISETP.GT.U32.AND P0, PT, R6, 0x3, PT ;  /* 0x000000030600780c */ /* 0x000fe20003f04070 */
[----:B------:R-:W-:-:S12]  /*0340*/  IMAD.MOV.U32 R6, RZ, RZ, R11 ;  /* 0x000000ffff067224 */ /* 0x000fd800078e000b */
[----:B------:R-:W-:Y:S05]  /*0350*/  @P0 BRA `(.L_x_84) ;  /* 0xfffffffc00b40947 */ /* 0x000fea000383ffff */
.L_x_81:
[----:B------:R-:W-:-:S13]  /*0360*/  ISETP.NE.AND P0, PT, R9, RZ, PT ;  /* 0x000000ff0900720c */ /* 0x000fda0003f05270 */
[----:B------:R-:W-:Y:S05]  /*0370*/  @P0 EXIT ;  /* 0x000000000000094d */ /* 0x000fea0003800000 */
[----:B------:R-:W2:Y:S01]  /*0380*/  S2UR UR5, SR_CgaCtaId ;  /* 0x00000000000579c3 */ /* 0x000ea20000008800 */
[----:B------:R-:W-:-:S07]  /*0390*/  UMOV UR4, 0x400 ;  /* 0x0000040000047882 */ /* 0x000fce0000000000 */
[----:B0-----:R-:W0:Y:S08]  /*03a0*/  LDC.64 R2, c[0x0][0x390] ;  /* 0x0000e400ff027b82 */ /* 0x001e300000000a00 */
[----:B-1----:R-:W1:Y:S01]  /*03b0*/  LDC.64 R4, c[0x0][0x398] ;  /* 0x0000e600ff047b82 */ /* 0x002e620000000a00 */
[----:B--2---:R-:W-:-:S09]  /*03c0*/  ULEA UR4, UR5, UR4, 0x18 ;  /* 0x0000000405047291 */ /* 0x004fd2000f8ec0ff */
[----:B------:R-:W0:Y:S04]  /*03d0*/  LDS R7, [UR4] ;  /* 0x00000004ff077984 */ /* 0x000e280008000800 */
[----:B------:R-:W1:Y:S04]  /*03e0*/  LDS R9, [UR4+0x400] ;  /* 0x00040004ff097984 */ /* 0x000e680008000800 */
[----:B0-----:R-:W-:Y:S04]  /*03f0*/  REDG.E.ADD.F32.FTZ.RN.STRONG.GPU desc[UR6][R2.64], R7 ;  /* 0x00000007020079a6 */ /* 0x001fe8000c12f306 */
[----:B-1----:R-:W-:Y:S01]  /*0400*/  REDG.E.ADD.STRONG.GPU desc[UR6][R4.64], R9 ;  /* 0x000000090400798e */ /* 0x002fe2000c12e106 */
[----:B------:R-:W-:Y:S05]  /*0410*/  EXIT ;  /* 0x000000000000794d */ /* 0x000fea0003800000 */
.L_x_85:
        /* <DEDUP_REMOVED lines=14> */
.L_x_113:


//--------------------- .text.find_best_fitness_kernel --------------------------
	.section	.text.find_best_fitness_kernel,"ax",@progbits
	.align	128
        .global         find_best_fitness_kernel
        .type           find_best_fitness_kernel,@function
        .size           find_best_fitness_kernel,(.L_x_114 - find_best_fitness_kernel)
        .other          find_best_fitness_kernel,@"STO_CUDA_ENTRY STV_DEFAULT"
find_best_fitness_kernel:
.text.find_best_fitness_kernel:
[----:B------:R-:W-:Y:S01]  /*0000*/  LDC R1, c[0x0][0x37c] ;  /* 0x0000df00ff017b82 */ /* 0x000fe20000000800 */
[----:B------:R-:W0:Y:S07]  /*0010*/  S2R R6, SR_TID.X ;  /* 0x0000000000067919 */ /* 0x000e2e0000002100 */
[----:B------:R-:W1:Y:S01]  /*0020*/  S2UR UR6, SR_CgaCtaId ;  /* 0x00000000000679c3 */ /* 0x000e620000008800 */
[----:B------:R-:W-:Y:S01]  /*0030*/  UMOV UR4, 0x400 ;  /* 0x0000040000047882 */ /* 0x000fe20000000000 */
[----:B------:R-:W2:Y:S01]  /*0040*/  LDCU UR8, c[0x0][0x3a0] ;  /* 0x00007400ff0877ac */ /* 0x000ea20008000800 */
[----:B------:R-:W-:Y:S01]  /*0050*/  IMAD.MOV.U32 R3, RZ, RZ, -0x800001 ;  /* 0xff7fffffff037424 */ /* 0x000fe200078e00ff */
[----:B------:R-:W-:Y:S01]  /*0060*/  BSSY.RECONVERGENT B0, `(.L_x_86) ;  /* 0x0000019000007945 */ /* 0x000fe20003800200 */
[----:B------:R-:W-:-:S03]  /*0070*/  UIADD3 UR5, UPT, UPT, UR4, 0x400, URZ ;  /* 0x0000040004057890 */ /* 0x000fc6000fffe0ff */
[----:B------:R-:W3:Y:S08]  /*0080*/  S2UR UR7, SR_CTAID.X ;  /* 0x00000000000779c3 */ /* 0x000ef00000002500 */
[----:B------:R-:W3:Y:S01]  /*0090*/  LDC R7, c[0x0][0x360] ;  /* 0x0000d800ff077b82 */ /* 0x000ee20000000800 */
[----:B-1----:R-:W-:Y:S02]  /*00a0*/  ULEA UR4, UR6, UR4, 0x18 ;  /* 0x0000000406047291 */ /* 0x002fe4000f8ec0ff */
[----:B------:R-:W-:-:S04]  /*00b0*/  ULEA UR5, UR6, UR5, 0x18 ;  /* 0x0000000506057291 */ /* 0x000fc8000f8ec0ff */
[C---:B0-----:R-:W-:Y:S02]  /*00c0*/  LEA R0, R6.reuse, UR4, 0x2 ;  /* 0x0000000406007c11 */ /* 0x041fe4000f8e10ff */
[----:B------:R-:W-:-:S03]  /*00d0*/  LEA R4, R6, UR5, 0x2 ;  /* 0x0000000506047c11 */ /* 0x000fc6000f8e10ff */
[----:B------:R0:W-:Y:S01]  /*00e0*/  STS [R0], R3 ;  /* 0x0000000300007388 */ /* 0x0001e20000000800 */
        /* <DEDUP_REMOVED lines=13> */
[----:B------:R-:W2:Y:S04]  /*01c0*/  LDG.E R3, desc[UR6][R2.64] ;  /* 0x0000000602037981 */ /* 0x000ea8000c1e1900 */
[----:B--2---:R0:W-:Y:S04]  /*01d0*/  STS [R0], R3 ;  /* 0x0000000300007388 */ /* 0x0041e80000000800 */
[----:B------:R0:W-:Y:S02]  /*01e0*/  STS [R4], R5 ;  /* 0x0000000504007388 */ /* 0x0001e40000000800 */
.L_x_87:
[----:B-1----:R-:W-:Y:S05]  /*01f0*/  BSYNC.RECONVERGENT B0 ;  /* 0x0000000000007941 */ /* 0x002fea0003800200 */
.L_x_86:
[----:B------:R-:W-:Y:S01]  /*0200*/  BAR.SYNC.DEFER_BLOCKING 0x0 ;  /* 0x0000000000007b1d */ /* 0x000fe20000010000 */
[----:B------:R-:W-:-:S13]  /*0210*/  ISETP.GE.U32.AND P0, PT, R7, 0x2, PT ;  /* 0x000000020700780c */ /* 0x000fda0003f06070 */
[----:B------:R-:W-:Y:S05]  /*0220*/  @!P0 BRA `(.L_x_88) ;  /* 0x0000000000448947 */ /* 0x000fea0003800000 */
.L_x_91:
[--C-:B0-----:R-:W-:Y:S01]  /*0230*/  IMAD.MOV.U32 R5, RZ, RZ, R7.reuse ;  /* 0x000000ffff057224 */ /* 0x101fe200078e0007 */
[----:B------:R-:W-:Y:S01]  /*0240*/  SHF.R.U32.HI R7, RZ, 0x1, R7 ;  /* 0x00000001ff077819 */ /* 0x000fe20000011607 */
[----:B------:R-:W-:Y:S03]  /*0250*/  BSSY.RECONVERGENT B0, `(.L_x_89) ;  /* 0x000000b000007945 */ /* 0x000fe60003800200 */
[----:B------:R-:W-:-:S13]  /*0260*/  ISETP.GE.U32.AND P0, PT, R6, R7, PT ;  /* 0x000000070600720c */ /* 0x000fda0003f06070 */
[----:B------:R-:W-:Y:S05]  /*0270*/  @P0 BRA `(.L_x_90) ;  /* 0x0000000000200947 */ /* 0x000fea0003800000 */
[----:B------:R-:W-:Y:S01]  /*0280*/  IMAD R2, R7, 0x4, R0 ;  /* 0x0000000407027824 */ /* 0x000fe200078e0200 */
[----:B------:R-:W-:Y:S05]  /*0290*/  LDS R3, [R0] ;  /* 0x0000000000037984 */ /* 0x000fea0000000800 */
[----:B------:R-:W0:Y:S02]  /*02a0*/  LDS R2, [R2] ;  /* 0x0000000002027984 */ /* 0x000e240000000800 */
[----:B0-----:R-:W-:-:S13]  /*02b0*/  FSETP.GT.AND P0, PT, R2, R3, PT ;  /* 0x000000030200720b */ /* 0x001fda0003f04000 */
[----:B------:R-:W-:Y:S01]  /*02c0*/  @P0 IMAD R3, R7, 0x4, R4 ;  /* 0x0000000407030824 */ /* 0x000fe200078e0204 */
[----:B------:R-:W-:Y:S05]  /*02d0*/  @P0 STS [R0], R2 ;  /* 0x0000000200000388 */ /* 0x000fea0000000800 */
[----:B------:R-:W0:Y:S04]  /*02e0*/  @P0 LDS R3, [R3] ;  /* 0x0000000003030984 */ /* 0x000e280000000800 */
[----:B0-----:R0:W-:Y:S02]  /*02f0*/  @P0 STS [R4], R3 ;  /* 0x0000000304000388 */ /* 0x0011e40000000800 */
.L_x_90:
[----:B------:R-:W-:Y:S05]  /*0300*/  BSYNC.RECONVERGENT B0 ;  /* 0x0000000000007941 */ /* 0x000fea0003800200 */
.L_x_89:
[----:B------:R-:W-:Y:S01]  /*0310*/  BAR.SYNC.DEFER_BLOCKING 0x0 ;  /* 0x0000000000007b1d */ /* 0x000fe20000010000 */
[----:B------:R-:W-:-:S13]  /*0320*/  ISETP.GT.U32.AND P0, PT, R5, 0x3, PT ;  /* 0x000000030500780c */ /* 0x000fda0003f04070 */
[----:B------:R-:W-:Y:S05]  /*0330*/  @P0 BRA `(.L_x_91) ;  /* 0xfffffffc00bc0947 */ /* 0x000fea000383ffff */
.L_x_88:
[----:B------:R-:W-:-:S13]  /*0340*/  ISETP.NE.AND P0, PT, R6, RZ, PT ;  /* 0x000000ff0600720c */ /* 0x000fda0003f05270 */
[----:B------:R-:W-:Y:S05]  /*0350*/  @P0 EXIT ;  /* 0x000000000000094d */ /* 0x000fea0003800000 */
[----:B------:R-:W1:Y:S01]  /*0360*/  S2UR UR5, SR_CgaCtaId ;  /* 0x00000000000579c3 */ /* 0x000e620000008800 */
[----:B------:R-:W-:-:S07]  /*0370*/  UMOV UR4, 0x400 ;  /* 0x0000040000047882 */ /* 0x000fce0000000000 */
[----:B0-----:R-:W0:Y:S01]  /*0380*/  LDC.64 R2, c[0x0][0x398] ;  /* 0x0000e600ff027b82 */ /* 0x001e220000000a00 */
[----:B-1----:R-:W-:-:S09]  /*0390*/  ULEA UR4, UR5, UR4, 0x18 ;  /* 0x0000000405047291 */ /* 0x002fd2000f8ec0ff */
[----:B------:R-:W0:Y:S04]  /*03a0*/  LDS R5, [UR4] ;  /* 0x00000004ff057984 */ /* 0x000e280008000800 */
[----:B0-----:R0:W-:Y:S04]  /*03b0*/  REDG.E.MAX.S32.STRONG.GPU desc[UR6][R2.64], R5 ;  /* 0x000000050200798e */ /* 0x0011e8000d12e306 */
[----:B------:R-:W2:Y:S02]  /*03c0*/  LDG.E R0, desc[UR6][R2.64] ;  /* 0x0000000602007981 */ /* 0x000ea4000c1e1900 */
[----:B--2---:R-:W-:-:S13]  /*03d0*/  FSETP.NEU.AND P0, PT, R0, R5, PT ;  /* 0x000000050000720b */ /* 0x004fda0003f0d000 */
[----:B0-----:R-:W-:Y:S05]  /*03e0*/  @P0 EXIT ;  /* 0x000000000000094d */ /* 0x001fea0003800000 */
[----:B------:R-:W0:Y:S01]  /*03f0*/  LDS R5, [UR4+0x400] ;  /* 0x00040004ff057984 */ /* 0x000e220008000800 */
[----:B------:R-:W0:Y:S03]  /*0400*/  LDC.64 R2, c[0x0][0x390] ;  /* 0x0000e400ff027b82 */ /* 0x000e260000000a00 */
[----:B0-----:R-:W-:Y:S01]  /*0410*/  STG.E desc[UR6][R2.64], R5 ;  /* 0x0000000502007986 */ /* 0x001fe2000c101906 */
[----:B------:R-:W-:Y:S05]  /*0420*/  EXIT ;  /* 0x000000000000794d */ /* 0x000fea0003800000 */
.L_x_92:
        /* <DEDUP_REMOVED lines=13> */
.L_x_114:


//--------------------- .text.random_init_kernel  --------------------------
	.section	.text.random_init_kernel,"ax",@progbits
	.align	128
        .global         random_init_kernel
        .type           random_init_kernel,@function
        .size           random_init_kernel,(.L_x_115 - random_init_kernel)
        .other          random_init_kernel,@"STO_CUDA_ENTRY STV_DEFAULT"
random_init_kernel:
.text.random_init_kernel:
        /* <DEDUP_REMOVED lines=11> */
[----:B------:R-:W1:Y:S06]  /*00b0*/  LDCU.64 UR6, c[0x0][0x358] ;  /* 0x00006b00ff0677ac */ /* 0x000e6c0008000a00 */
[----:B0-----:R-:W0:Y:S02]  /*00c0*/  MUFU.RCP R4, R4 ;  /* 0x0000000400047308 */ /* 0x001e240000001000 */
[----:B0-----:R-:W-:-:S06]  /*00d0*/  VIADD R2, R4, 0xffffffe ;  /* 0x0ffffffe04027836 */ /* 0x001fcc0000000000 */
[----:B------:R0:W2:Y:S02]  /*00e0*/  F2I.FTZ.U32.TRUNC.NTZ R3, R2 ;  /* 0x0000000200037305 */ /* 0x0000a4000021f000 */
[----:B0-----:R-:W-:Y:S01]  /*00f0*/  IMAD.MOV.U32 R2, RZ, RZ, RZ ;  /* 0x000000ffff027224 */ /* 0x001fe200078e00ff */
[----:B--2---:R-:W-:-:S05]  /*0100*/  IADD3 R5, PT, PT, RZ, -R3, RZ ;  /* 0x80000003ff057210 */ /* 0x004fca0007ffe0ff */
[----:B------:R-:W-:-:S04]  /*0110*/  IMAD R5, R5, UR5, RZ ;  /* 0x0000000505057c24 */ /* 0x000fc8000f8e02ff */
[----:B------:R-:W-:-:S06]  /*0120*/  IMAD.HI.U32 R3, R3, R5, R2 ;  /* 0x0000000503037227 */ /* 0x000fcc00078e0002 */
[----:B------:R-:W-:-:S05]  /*0130*/  IMAD.HI.U32 R5, R3, R0, RZ ;  /* 0x0000000003057227 */ /* 0x000fca00078e00ff */
[----:B------:R-:W-:-:S05]  /*0140*/  IADD3 R3, PT, PT, -R5, RZ, RZ ;  /* 0x000000ff05037210 */ /* 0x000fca0007ffe1ff */
[----:B------:R-:W-:Y:S02]  /*0150*/  IMAD R6, R3, UR5, R0 ;  /* 0x0000000503067c24 */ /* 0x000fe4000f8e0200 */
[----:B------:R-:W0:Y:S03]  /*0160*/  LDC.64 R2, c[0x0][0x390] ;  /* 0x0000e400ff027b82 */ /* 0x000e260000000a00 */
[----:B------:R-:W-:-:S13]  /*0170*/  ISETP.GE.U32.AND P0, PT, R6, UR5, PT ;  /* 0x0000000506007c0c */ /* 0x000fda000bf06070 */
[----:B------:R-:W-:Y:S01]  /*0180*/  @P0 VIADD R6, R6, -UR5 ;  /* 0x8000000506060c36 */ /* 0x000fe20008000000 */
[----:B------:R-:W-:-:S04]  /*0190*/  @P0 IADD3 R5, PT, PT, R5, 0x1, RZ ;  /* 0x0000000105050810 */ /* 0x000fc80007ffe0ff */
[----:B------:R-:W-:-:S13]  /*01a0*/  ISETP.GE.U32.AND P1, PT, R6, UR5, PT ;  /* 0x0000000506007c0c */ /* 0x000fda000bf26070 */
[----:B------:R-:W-:Y:S01]  /*01b0*/  @P1 VIADD R5, R5, 0x1 ;  /* 0x0000000105051836 */ /* 0x000fe20000000000 */
[----:B------:R-:W-:-:S05]  /*01c0*/  @!P2 LOP3.LUT R5, RZ, UR5, RZ, 0x33, !PT ;  /* 0x00000005ff05ac12 */ /* 0x000fca000f8e33ff */
[----:B0-----:R-:W-:-:S05]  /*01d0*/  IMAD.WIDE.U32 R2, R5, 0x30, R2 ;  /* 0x0000003005027825 */ /* 0x001fca00078e0002 */
[----:B-1----:R-:W2:Y:S04]  /*01e0*/  LDG.E.64 R16, desc[UR6][R2.64] ;  /* 0x0000000602107981 */ /* 0x002ea8000c1e1b00 */
[----:B------:R-:W3:Y:S04]  /*01f0*/  LDG.E.64 R8, desc[UR6][R2.64+0x10] ;  /* 0x0000100602087981 */ /* 0x000ee8000c1e1b00 */
[----:B------:R-:W4:Y:S04]  /*0200*/  LDG.E.64 R10, desc[UR6][R2.64+0x8] ;  /* 0x00000806020a7981 */ /* 0x000f28000c1e1b00 */
[----:B------:R-:W5:Y:S04]  /*0210*/  LDG.E.64 R6, desc[UR6][R2.64+0x18] ;  /* 0x0000180602067981 */ /* 0x000f68000c1e1b00 */
[----:B------:R-:W5:Y:S04]  /*0220*/  LDG.E.64 R4, desc[UR6][R2.64+0x28] ;  /* 0x0000280602047981 */ /* 0x000f68000c1e1b00 */
[----:B------:R-:W5:Y:S01]  /*0230*/  LDG.E R15, desc[UR6][R2.64+0x20] ;  /* 0x00002006020f7981 */ /* 0x000f62000c1e1900 */
[----:B------:R-:W-:Y:S01]  /*0240*/  IMAD.MOV.U32 R21, RZ, RZ, 0x40000000 ;  /* 0x40000000ff157424 */ /* 0x000fe200078e00ff */
[----:B--2---:R-:W-:-:S02]  /*0250*/  SHF.R.U32.HI R12, RZ, 0x2, R17 ;  /* 0x00000002ff0c7819 */ /* 0x004fc40000011611 */
[----:B------:R-:W-:Y:S02]  /*0260*/  IADD3 R16, PT, PT, R16, 0x587c5, RZ ;  /* 0x000587c510107810 */ /* 0x000fe40007ffe0ff */
[----:B------:R-:W-:Y:S02]  /*0270*/  LOP3.LUT R17, R12, R17, RZ, 0x3c, !PT ;  /* 0x000000110c117212 */ /* 0x000fe400078e3cff */
[----:B---3--:R-:W-:Y:S01]  /*0280*/  SHF.L.U32 R14, R9, 0x4, RZ ;  /* 0x00000004090e7819 */ /* 0x008fe200000006ff */
[----:B------:R-:W0:Y:S01]  /*0290*/  LDC.64 R12, c[0x0][0x380] ;  /* 0x0000e000ff0c7b82 */ /* 0x000e220000000a00 */
[----:B------:R-:W-:Y:S01]  /*02a0*/  MOV R23, R8 ;  /* 0x0000000800177202 */ /* 0x000fe20000000f00 */
[----:B------:R-:W-:Y:S01]  /*02b0*/  IMAD.SHL.U32 R18, R17, 0x2, RZ ;  /* 0x0000000211127824 */ /* 0x000fe200078e00ff */
[----:B----4-:R-:W-:-:S04]  /*02c0*/  MOV R22, R11 ;  /* 0x0000000b00167202 */ /* 0x010fc80000000f00 */
[----:B------:R-:W-:Y:S01]  /*02d0*/  LOP3.LUT R14, R9, R14, R18, 0x96, !PT ;  /* 0x0000000e090e7212 */ /* 0x000fe200078e9612 */
[----:B------:R-:W-:-:S03]  /*02e0*/  IMAD.MOV.U32 R18, RZ, RZ, R9 ;  /* 0x000000ffff127224 */ /* 0x000fc600078e0009 */
[----:B------:R-:W-:Y:S01]  /*02f0*/  LOP3.LUT R19, R14, R17, RZ, 0x3c, !PT ;  /* 0x000000110e137212 */ /* 0x000fe200078e3cff */
[----:B------:R-:W-:-:S04]  /*0300*/  HFMA2 R17, -RZ, RZ, 0.1171875, 0 ;  /* 0x2f800000ff117431 */ /* 0x000fc800000001ff */
[----:B------:R-:W-:-:S05]  /*0310*/  IMAD.IADD R14, R19, 0x1, R16 ;  /* 0x00000001130e7824 */ /* 0x000fca00078e0210 */
[----:B------:R-:W-:Y:S01]  /*0320*/  I2FP.F32.U32 R14, R14 ;  /* 0x0000000e000e7245 */ /* 0x000fe20000201000 */
[----:B0-----:R-:W-:-:S04]  /*0330*/  IMAD.WIDE.U32 R12, R0, 0x4, R12 ;  /* 0x00000004000c7825 */ /* 0x001fc800078e000c */
[----:B------:R-:W-:Y:S01]  /*0340*/  FFMA R14, R14, R17, 1.1641532182693481445e-10 ;  /* 0x2f0000000e0e7423 */ /* 0x000fe20000000011 */
[----:B------:R-:W-:-:S03]  /*0350*/  IMAD.MOV.U32 R17, RZ, RZ, R10 ;  /* 0x000000ffff117224 */ /* 0x000fc600078e000a */
[----:B------:R-:W-:-:S05]  /*0360*/  FFMA R21, R14, R21, -1 ;  /* 0xbf8000000e157423 */ /* 0x000fca0000000015 */
[----:B------:R-:W-:Y:S04]  /*0370*/  STG.E desc[UR6][R12.64], R21 ;  /* 0x000000150c007986 */ /* 0x000fe8000c101906 */
[----:B------:R-:W-:Y:S04]  /*0380*/  STG.E.64 desc[UR6][R2.64], R16 ;  /* 0x0000001002007986 */ /* 0x000fe8000c101b06 */
[----:B------:R-:W-:Y:S04]  /*0390*/  STG.E.64 desc[UR6][R2.64+0x8], R22 ;  /* 0x0000081602007986 */ /* 0x000fe8000c101b06 */
[----:B------:R-:W-:Y:S04]  /*03a0*/  STG.E.64 desc[UR6][R2.64+0x10], R18 ;  /* 0x0000101202007986 */ /* 0x000fe8000c101b06 */
[----:B-----5:R-:W-:Y:S04]  /*03b0*/  STG.E.64 desc[UR6][R2.64+0x18], R6 ;  /* 0x0000180602007986 */ /* 0x020fe8000c101b06 */
[----:B------:R-:W-:Y:S04]  /*03c0*/  STG.E.64 desc[UR6][R2.64+0x28], R4 ;  /* 0x0000280402007986 */ /* 0x000fe8000c101b06 */
[----:B------:R-:W-:Y:S01]  /*03d0*/  STG.E desc[UR6][R2.64+0x20], R15 ;  /* 0x0000200f02007986 */ /* 0x000fe2000c101906 */
[----:B------:R-:W-:Y:S05]  /*03e0*/  EXIT ;  /* 0x000000000000794d */ /* 0x000fea0003800000 */
.L_x_93:
        /* <DEDUP_REMOVED lines=9> */
.L_x_115:


//--------------------- .text.setup_curand_states --------------------------
	.section	.text.setup_curand_states,"ax",@progbits
	.align	128
        .global         setup_curand_states
        .type           setup_curand_states,@function
        .size           setup_curand_states,(.L_x_116 - setup_curand_states)
        .other          setup_curand_states,@"STO_CUDA_ENTRY STV_DEFAULT"
setup_curand_states:
.text.setup_curand_states:
        /* <DEDUP_REMOVED lines=10> */
[----:B------:R-:W-:Y:S01]  /*00a0*/  IMAD.MOV.U32 R9, RZ, RZ, -0x75bd8fc ;  /* 0xf8a42704ff097424 */ /* 0x000fe200078e00ff */
[----:B------:R-:W-:Y:S01]  /*00b0*/  ISETP.NE.AND P0, PT, R0, RZ, PT ;  /* 0x000000ff0000720c */ /* 0x000fe20003f05270 */
[----:B------:R-:W-:Y:S01]  /*00c0*/  IMAD.MOV.U32 R10, RZ, RZ, -0x23270784 ;  /* 0xdcd8f87cff0a7424 */ /* 0x000fe200078e00ff */
[----:B------:R-:W-:Y:S03]  /*00d0*/  BSSY.RECONVERGENT B0, `(.L_x_94) ;  /* 0x00000dc000007945 */ /* 0x000fe60003800200 */
[----:B------:R-:W2:Y:S01]  /*00e0*/  LDC.64 R6, c[0x0][0x380] ;  /* 0x0000e000ff067b82 */ /* 0x000ea20000000a00 */
[----:B0-----:R-:W-:-:S05]  /*00f0*/  LOP3.LUT R2, R2, 0xaad26b49, RZ, 0x3c, !PT ;  /* 0xaad26b4902027812 */ /* 0x001fca00078e3cff */
[----:B------:R-:W-:Y:S02]  /*0100*/  IMAD R2, R2, 0x4182bed5, RZ ;  /* 0x4182bed502027824 */ /* 0x000fe400078e02ff */
[----:B--2---:R-:W-:-:S03]  /*0110*/  IMAD.WIDE.U32 R6, R0, 0x30, R6 ;  /* 0x0000003000067825 */ /* 0x004fc600078e0006 */
[C---:B------:R-:W-:Y:S01]  /*0120*/  LOP3.LUT R8, R2.reuse, 0x159a55e5, RZ, 0x3c, !PT ;  /* 0x159a55e502087812 */ /* 0x040fe200078e3cff */
[C---:B------:R-:W-:Y:S02]  /*0130*/  VIADD R4, R2.reuse, 0xd9f6dc18 ;  /* 0xd9f6dc1802047836 */ /* 0x040fe40000000000 */
[C---:B------:R-:W-:Y:S02]  /*0140*/  VIADD R5, R2.reuse, 0x75bcd15 ;  /* 0x075bcd1502057836 */ /* 0x040fe40000000000 */
[----:B-1----:R0:W-:Y:S01]  /*0150*/  STG.E.64 desc[UR4][R6.64+0x8], R8 ;  /* 0x0000080806007986 */ /* 0x0021e2000c101b04 */
[----:B------:R-:W-:-:S03]  /*0160*/  VIADD R11, R2, 0x583f19 ;  /* 0x00583f19020b7836 */ /* 0x000fc60000000000 */
[----:B------:R0:W-:Y:S04]  /*0170*/  STG.E.64 desc[UR4][R6.64], R4 ;  /* 0x0000000406007986 */ /* 0x0001e8000c101b04 */
[----:B------:R0:W-:Y:S01]  /*0180*/  STG.E.64 desc[UR4][R6.64+0x10], R10 ;  /* 0x0000100a06007986 */ /* 0x0001e2000c101b04 */
[----:B------:R-:W-:Y:S05]  /*0190*/  @!P0 BRA `(.L_x_95) ;  /* 0x0000000c003c8947 */ /* 0x000fea0003800000 */
[----:B------:R-:W-:-:S07]  /*01a0*/  CS2R R12, SRZ ;  /* 0x00000000000c7805 */ /* 0x000fce000001ff00 */
.L_x_101:
[----:B-1----:R-:W-:Y:S01]  /*01b0*/  LOP3.LUT R2, R0, 0x3, RZ, 0xc0, !PT ;  /* 0x0000000300027812 */ /* 0x002fe200078ec0ff */
[----:B------:R-:W-:Y:S03]  /*01c0*/  BSSY.RECONVERGENT B1, `(.L_x_96) ;  /* 0x00000c6000017945 */ /* 0x000fe60003800200 */
[----:B------:R-:W-:-:S04]  /*01d0*/  ISETP.NE.U32.AND P0, PT, R2, RZ, PT ;  /* 0x000000ff0200720c */ /* 0x000fc80003f05070 */
[----:B------:R-:W-:-:S13]  /*01e0*/  ISETP.NE.AND.EX P0, PT, RZ, RZ, PT, P0 ;  /* 0x000000ffff00720c */ /* 0x000fda0003f05300 */
[----:B------:R-:W-:Y:S05]  /*01f0*/  @!P0 BRA `(.L_x_97) ;  /* 0x0000000c00088947 */ /* 0x000fea0003800000 */
[----:B0-----:R-:W0:Y:S01]  /*0200*/  LDC.64 R8, c[0x4][RZ] ;  /* 0x01000000ff087b82 */ /* 0x001e220000000a00 */
[----:B------:R-:W-:Y:S02]  /*0210*/  IMAD.MOV.U32 R14, RZ, RZ, RZ ;  /* 0x000000ffff0e7224 */ /* 0x000fe400078e00ff */
[----:B0-----:R-:W-:-:S07]  /*0220*/  IMAD.WIDE.U32 R8, R12, 0xc80, R8 ;  /* 0x00000c800c087825 */ /* 0x001fce00078e0008 */
.L_x_100:
[----:B-1----:R-:W-:Y:S01]  /*0230*/  IMAD.MOV.U32 R15, RZ, RZ, RZ ;  /* 0x000000ffff0f7224 */ /* 0x002fe200078e00ff */
[----:B------:R-:W-:Y:S01]  /*0240*/  CS2R R2, SRZ ;  /* 0x0000000000027805 */ /* 0x000fe2000001ff00 */
[----:B------:R-:W-:Y:S01]  /*0250*/  IMAD.MOV.U32 R17, RZ, RZ, RZ ;  /* 0x000000ffff117224 */ /* 0x000fe200078e00ff */
[----:B------:R-:W-:-:S07]  /*0260*/  CS2R R4, SRZ ;  /* 0x0000000000047805 */ /* 0x000fce000001ff00 */
.L_x_99:
[----:B------:R-:W-:-:S05]  /*0270*/  IMAD.WIDE.U32 R10, R17, 0x4, R6 ;  /* 0x00000004110a7825 */ /* 0x000fca00078e0006 */
[----:B------:R0:W5:Y:S01]  /*0280*/  LDG.E R16, desc[UR4][R10.64+0x4] ;  /* 0x000004040a107981 */ /* 0x000162000c1e1900 */
[----:B------:R-:W-:-:S07]  /*0290*/  IMAD.MOV.U32 R19, RZ, RZ, RZ ;  /* 0x000000ffff137224 */ /* 0x000fce00078e00ff */
.L_x_98:
[----:B-----5:R-:W-:Y:S01]  /*02a0*/  SHF.R.U32.HI R24, RZ, R19, R16 ;  /* 0x00000013ff187219 */ /* 0x020fe20000011610 */
[----:B0-----:R-:W-:-:S03]  /*02b0*/  IMAD.SHL.U32 R10, R17, 0x20, RZ ;  /* 0x00000020110a7824 */ /* 0x001fc600078e00ff */
[----:B------:R-:W-:Y:S01]  /*02c0*/  LOP3.LUT R11, R24, 0x1, RZ, 0xc0, !PT ;  /* 0x00000001180b7812 */ /* 0x000fe200078ec0ff */
[----:B------:R-:W-:-:S03]  /*02d0*/  IMAD.IADD R10, R10, 0x1, R19 ;  /* 0x000000010a0a7824 */ /* 0x000fc600078e0213 */
[----:B------:R-:W-:Y:S01]  /*02e0*/  ISETP.NE.U32.AND P0, PT, R11, 0x1, PT ;  /* 0x000000010b00780c */ /* 0x000fe20003f05070 */
[----:B------:R-:W-:-:S03]  /*02f0*/  IMAD R11, R10, 0x5, RZ ;  /* 0x000000050a0b7824 */ /* 0x000fc600078e02ff */
[----:B------:R-:W-:Y:S01]  /*0300*/  R2P PR, R24, 0x7e ;  /* 0x0000007e18007804 */ /* 0x000fe20000000000 */
[----:B------:R-:W-:-:S08]  /*0310*/  IMAD.WIDE.U32 R10, R11, 0x4, R8 ;  /* 0x000000040b0a7825 */ /* 0x000fd000078e0008 */
[----:B------:R-:W2:Y:S04]  /*0320*/  @!P0 LDG.E R18, desc[UR4][R10.64] ;  /* 0x000000040a128981 */ /* 0x000ea8000c1e1900 */
[----:B------:R-:W3:Y:S04]  /*0330*/  @!P0 LDG.E R20, desc[UR4][R10.64+0x10] ;  /* 0x000010040a148981 */ /* 0x000ee8000c1e1900 */
[----:B------:R-:W4:Y:S04]  /*0340*/  @P1 LDG.E R22, desc[UR4][R10.64+0x14] ;  /* 0x000014040a161981 */ /* 0x000f28000c1e1900 */
[----:B------:R-:W4:Y:S04]  /*0350*/  @P2 LDG.E R26, desc[UR4][R10.64+0x28] ;  /* 0x000028040a1a2981 */ /* 0x000f28000c1e1900 */
[----:B------:R-:W4:Y:S04]  /*0360*/  @!P0 LDG.E R21, desc[UR4][R10.64+0x4] ;  /* 0x000004040a158981 */ /* 0x000f28000c1e1900 */
[----:B------:R-:W4:Y:S04]  /*0370*/  @!P0 LDG.E R23, desc[UR4][R10.64+0xc] ;  /* 0x00000c040a178981 */ /* 0x000f28000c1e1900 */
[----:B------:R-:W4:Y:S04]  /*0380*/  @P1 LDG.E R25, desc[UR4][R10.64+0x18] ;  /* 0x000018040a191981 */ /* 0x000f28000c1e1900 */
[----:B------:R-:W4:Y:S04]  /*0390*/  @P3 LDG.E R28, desc[UR4][R10.64+0x3c] ;  /* 0x00003c040a1c3981 */ /* 0x000f28000c1e1900 */
[----:B------:R-:W4:Y:S01]  /*03a0*/  @P6 LDG.E R27, desc[UR4][R10.64+0x7c] ;  /* 0x00007c040a1b6981 */ /* 0x000f22000c1e1900 */
[----:B--2---:R-:W-:-:S03]  /*03b0*/  @!P0 LOP3.LUT R15, R15, R18, RZ, 0x3c, !PT ;  /* 0x000000120f0f8212 */ /* 0x004fc600078e3cff */
[----:B------:R-:W2:Y:S01]  /*03c0*/  @!P0 LDG.E R18, desc[UR4][R10.64+0x8] ;  /* 0x000008040a128981 */ /* 0x000ea2000c1e1900 */
[----:B---3--:R-:W-:-:S03]  /*03d0*/  @!P0 LOP3.LUT R3, R3, R20, RZ, 0x3c, !PT ;  /* 0x0000001403038212 */ /* 0x008fc600078e3cff */
[----:B------:R-:W3:Y:S01]  /*03e0*/  @P1 LDG.E R20, desc[UR4][R10.64+0x24] ;  /* 0x000024040a141981 */ /* 0x000ee2000c1e1900 */
[----:B----4-:R-:W-:-:S03]  /*03f0*/  @P1 LOP3.LUT R15, R15, R22, RZ, 0x3c, !PT ;  /* 0x000000160f0f1212 */ /* 0x010fc600078e3cff */
[----:B------:R-:W4:Y:S01]  /*0400*/  @P2 LDG.E R22, desc[UR4][R10.64+0x38] ;  /* 0x000038040a162981 */ /* 0x000f22000c1e1900 */
[----:B------:R-:W-:-:S03]  /*0410*/  @P2 LOP3.LUT R15, R15, R26, RZ, 0x3c, !PT ;  /* 0x0000001a0f0f2212 */ /* 0x000fc600078e3cff */
[----:B------:R-:W4:Y:S01]  /*0420*/  @P4 LDG.E R26, desc[UR4][R10.64+0x50] ;  /* 0x000050040a1a4981 */ /* 0x000f22000c1e1900 */
[----:B------:R-:W-:-:S03]  /*0430*/  @!P0 LOP3.LUT R4, R4, R21, RZ, 0x3c, !PT ;  /* 0x0000001504048212 */ /* 0x000fc600078e3cff */
[----:B------:R-:W4:Y:S01]  /*0440*/  @P1 LDG.E R21, desc[UR4][R10.64+0x20] ;  /* 0x000020040a151981 */ /* 0x000f22000c1e1900 */
[----:B------:R-:W-:-:S03]  /*0450*/  @!P0 LOP3.LUT R2, R2, R23, RZ, 0x3c, !PT ;  /* 0x0000001702028212 */ /* 0x000fc600078e3cff */
[----:B------:R-:W4:Y:S01]  /*0460*/  @P2 LDG.E R23, desc[UR4][R10.64+0x2c] ;  /* 0x00002c040a172981 */ /* 0x000f22000c1e1900 */
[----:B------:R-:W-:-:S03]  /*0470*/  @P1 LOP3.LUT R4, R4, R25, RZ, 0x3c, !PT ;  /* 0x0000001904041212 */ /* 0x000fc600078e3cff */
[----:B------:R-:W4:Y:S01]  /*0480*/  @P2 LDG.E R25, desc[UR4][R10.64+0x34] ;  /* 0x000034040a192981 */ /* 0x000f22000c1e1900 */
[----:B--2---:R-:W-:-:S03]  /*0490*/  @!P0 LOP3.LUT R5, R5, R18, RZ, 0x3c, !PT ;  /* 0x0000001205058212 */ /* 0x004fc600078e3cff */
[----:B------:R-:W2:Y:S01]  /*04a0*/  @P1 LDG.E R18, desc[UR4][R10.64+0x1c] ;  /* 0x00001c040a121981 */ /* 0x000ea2000c1e1900 */
[----:B---3--:R-:W-:-:S03]  /*04b0*/  @P1 LOP3.LUT R3, R3, R20, RZ, 0x3c, !PT ;  /* 0x0000001403031212 */ /* 0x008fc600078e3cff */
[----:B------:R-:W3:Y:S01]  /*04c0*/  @P2 LDG.E R20, desc[UR4][R10.64+0x30] ;  /* 0x000030040a142981 */ /* 0x000ee2000c1e1900 */
[----:B----4-:R-:W-:-:S03]  /*04d0*/  @P2 LOP3.LUT R3, R3, R22, RZ, 0x3c, !PT ;  /* 0x0000001603032212 */ /* 0x010fc600078e3cff */
[----:B------:R-:W4:Y:S01]  /*04e0*/  @P3 LDG.E R22, desc[UR4][R10.64+0x4c] ;  /* 0x00004c040a163981 */ /* 0x000f22000c1e1900 */
[----:B------:R-:W-:-:S04]  /*04f0*/  @P3 LOP3.LUT R15, R15, R28, RZ, 0x3c, !PT ;  /* 0x0000001c0f0f3212 */ /* 0x000fc800078e3cff */
[----:B------:R-:W-:Y:S02]  /*0500*/  @P4 LOP3.LUT R15, R15, R26, RZ, 0x3c, !PT ;  /* 0x0000001a0f0f4212 */ /* 0x000fe400078e3cff */
[----:B------:R-:W-:Y:S01]  /*0510*/  @P1 LOP3.LUT R2, R2, R21, RZ, 0x3c, !PT ;  /* 0x0000001502021212 */ /* 0x000fe200078e3cff */
[----:B------:R-:W4:Y:S04]  /*0520*/  @P5 LDG.E R26, desc[UR4][R10.64+0x64] ;  /* 0x000064040a1a5981 */ /* 0x000f28000c1e1900 */
[----:B------:R-:W4:Y:S01]  /*0530*/  @P3 LDG.E R21, desc[UR4][R10.64+0x40] ;  /* 0x000040040a153981 */ /* 0x000f22000c1e1900 */
[----:B------:R-:W-:Y:S02]  /*0540*/  @P2 LOP3.LUT R4, R4, R23, RZ, 0x3c, !PT ;  /* 0x0000001704042212 */ /* 0x000fe400078e3cff */
[----:B------:R-:W-:Y:S01]  /*0550*/  @P2 LOP3.LUT R2, R2, R25, RZ, 0x3c, !PT ;  /* 0x0000001902022212 */ /* 0x000fe200078e3cff */
[----:B------:R-:W4:Y:S04]  /*0560*/  @P3 LDG.E R23, desc[UR4][R10.64+0x48] ;  /* 0x000048040a173981 */ /* 0x000f28000c1e1900 */
[----:B------:R-:W4:Y:S01]  /*0570*/  @P4 LDG.E R25, desc[UR4][R10.64+0x54] ;  /* 0x000054040a194981 */ /* 0x000f22000c1e1900 */
[----:B--2---:R-:W-:-:S03]  /*0580*/  @P1 LOP3.LUT R5, R5, R18, RZ, 0x3c, !PT ;  /* 0x0000001205051212 */ /* 0x004fc600078e3cff */
[----:B------:R-:W2:Y:S01]  /*0590*/  @P3 LDG.E R18, desc[UR4][R10.64+0x44] ;  /* 0x000044040a123981 */ /* 0x000ea2000c1e1900 */
[----:B---3--:R-:W-:-:S03]  /*05a0*/  @P2 LOP3.LUT R5, R5, R20, RZ, 0x3c, !PT ;  /* 0x0000001405052212 */ /* 0x008fc600078e3cff */
[----:B------:R-:W3:Y:S01]  /*05b0*/  @P4 LDG.E R20, desc[UR4][R10.64+0x58] ;  /* 0x000058040a144981 */ /* 0x000ee2000c1e1900 */
[----:B----4-:R-:W-:-:S03]  /*05c0*/  @P3 LOP3.LUT R3, R3, R22, RZ, 0x3c, !PT ;  /* 0x0000001603033212 */ /* 0x010fc600078e3cff */
[----:B------:R-:W4:Y:S01]  /*05d0*/  @P4 LDG.E R22, desc[UR4][R10.64+0x60] ;  /* 0x000060040a164981 */ /* 0x000f22000c1e1900 */
[----:B------:R-:W-:Y:S02]  /*05e0*/  LOP3.LUT P0, RZ, R24, 0x80, RZ, 0xc0, !PT ;  /* 0x0000008018ff7812 */ /* 0x000fe4000780c0ff */
[----:B------:R-:W-:Y:S02]  /*05f0*/  @P5 LOP3.LUT R15, R15, R26, RZ, 0x3c, !PT ;  /* 0x0000001a0f0f5212 */ /* 0x000fe400078e3cff */
[----:B------:R-:W4:Y:S01]  /*0600*/  @P6 LDG.E R26, desc[UR4][R10.64+0x78] ;  /* 0x000078040a1a6981 */ /* 0x000f22000c1e1900 */
[----:B------:R-:W-:-:S03]  /*0610*/  @P3 LOP3.LUT R4, R4, R21, RZ, 0x3c, !PT ;  /* 0x0000001504043212 */ /* 0x000fc600078e3cff */
[----:B------:R-:W4:Y:S01]  /*0620*/  @P4 LDG.E R21, desc[UR4][R10.64+0x5c] ;  /* 0x00005c040a154981 */ /* 0x000f22000c1e1900 */
[----:B------:R-:W-:-:S03]  /*0630*/  @P3 LOP3.LUT R2, R2, R23, RZ, 0x3c, !PT ;  /* 0x0000001702023212 */ /* 0x000fc600078e3cff */
[----:B------:R-:W4:Y:S01]  /*0640*/  @P5 LDG.E R23, desc[UR4][R10.64+0x68] ;  /* 0x000068040a175981 */ /* 0x000f22000c1e1900 */
[----:B------:R-:W-:-:S03]  /*0650*/  @P4 LOP3.LUT R4, R4, R25, RZ, 0x3c, !PT ;  /* 0x0000001904044212 */ /* 0x000fc600078e3cff */
[----:B------:R-:W4:Y:S01]  /*0660*/  @P5 LDG.E R25, desc[UR4][R10.64+0x70] ;  /* 0x000070040a195981 */ /* 0x000f22000c1e1900 */
[----:B--2---:R-:W-:-:S03]  /*0670*/  @P3 LOP3.LUT R5, R5, R18, RZ, 0x3c, !PT ;  /* 0x0000001205053212 */ /* 0x004fc600078e3cff */
[----:B------:R-:W2:Y:S01]  /*0680*/  @P5 LDG.E R18, desc[UR4][R10.64+0x6c] ;  /* 0x00006c040a125981 */ /* 0x000ea2000c1e1900 */
[----:B---3--:R-:W-:-:S03]  /*0690*/  @P4 LOP3.LUT R5, R5, R20, RZ, 0x3c, !PT ;  /* 0x0000001405054212 */ /* 0x008fc600078e3cff */
[----:B------:R-:W3:Y:S01]  /*06a0*/  @P5 LDG.E R20, desc[UR4][R10.64+0x74] ;  /* 0x000074040a145981 */ /* 0x000ee2000c1e1900 */
[----:B----4-:R-:W-:-:S03]  /*06b0*/  @P4 LOP3.LUT R3, R3, R22, RZ, 0x3c, !PT ;  /* 0x0000001603034212 */ /* 0x010fc600078e3cff */
[----:B------:R-:W4:Y:S01]  /*06c0*/  @P0 LDG.E R22, desc[UR4][R10.64+0x8c] ;  /* 0x00008c040a160981 */ /* 0x000f22000c1e1900 */
[----:B------:R-:W-:-:S03]  /*06d0*/  @P6 LOP3.LUT R15, R15, R26, RZ, 0x3c, !PT ;  /* 0x0000001a0f0f6212 */ /* 0x000fc600078e3cff */
        /* <DEDUP_REMOVED lines=13> */
[----:B------:R-:W-:Y:S02]  /*07b0*/  @P6 LOP3.LUT R4, R4, R27, RZ, 0x3c, !PT ;  /* 0x0000001b04046212 */ /* 0x000fe400078e3cff */
[----:B------:R-:W-:Y:S02]  /*07c0*/  @P6 LOP3.LUT R2, R2, R21, RZ, 0x3c, !PT ;  /* 0x0000001502026212 */ /* 0x000fe400078e3cff */
[----:B------:R-:W-:Y:S02]  /*07d0*/  @P0 LOP3.LUT R4, R4, R23, RZ, 0x3c, !PT ;  /* 0x0000001704040212 */ /* 0x000fe400078e3cff */
[----:B------:R-:W-:Y:S02]  /*07e0*/  @P0 LOP3.LUT R2, R2, R25, RZ, 0x3c, !PT ;  /* 0x0000001902020212 */ /* 0x000fe400078e3cff */
[----:B--2---:R-:W-:Y:S02]  /*07f0*/  @P6 LOP3.LUT R5, R5, R18, RZ, 0x3c, !PT ;  /* 0x0000001205056212 */ /* 0x004fe400078e3cff */
[----:B---3--:R-:W-:-:S02]  /*0800*/  @P6 LOP3.LUT R3, R3, R20, RZ, 0x3c, !PT ;  /* 0x0000001403036212 */ /* 0x008fc400078e3cff */
[----:B----4-:R-:W-:Y:S02]  /*0810*/  @P0 LOP3.LUT R5, R5, R22, RZ, 0x3c, !PT ;  /* 0x0000001605050212 */ /* 0x010fe400078e3cff */
[----:B------:R-:W-:Y:S02]  /*0820*/  @P0 LOP3.LUT R3, R3, R26, RZ, 0x3c, !PT ;  /* 0x0000001a03030212 */ /* 0x000fe400078e3cff */
[----:B------:R-:W-:-:S13]  /*0830*/  R2P PR, R24.B1, 0x7f ;  /* 0x0000007f18007804 */ /* 0x000fda0000001000 */
[----:B------:R-:W2:Y:S04]  /*0840*/  @P0 LDG.E R18, desc[UR4][R10.64+0xa0] ;  /* 0x0000a0040a120981 */ /* 0x000ea8000c1e1900 */
[----:B------:R-:W3:Y:S04]  /*0850*/  @P1 LDG.E R22, desc[UR4][R10.64+0xb4] ;  /* 0x0000b4040a161981 */ /* 0x000ee8000c1e1900 */
[----:B------:R-:W4:Y:S04]  /*0860*/  @P2 LDG.E R26, desc[UR4][R10.64+0xc8] ;  /* 0x0000c8040a1a2981 */ /* 0x000f28000c1e1900 */
[----:B------:R-:W4:Y:S04]  /*0870*/  @P3 LDG.E R28, desc[UR4][R10.64+0xdc] ;  /* 0x0000dc040a1c3981 */ /* 0x000f28000c1e1900 */
[----:B------:R-:W4:Y:S04]  /*0880*/  @P0 LDG.E R23, desc[UR4][R10.64+0xa4] ;  /* 0x0000a4040a170981 */ /* 0x000f28000c1e1900 */
[----:B------:R-:W4:Y:S04]  /*0890*/  @P0 LDG.E R20, desc[UR4][R10.64+0xa8] ;  /* 0x0000a8040a140981 */ /* 0x000f28000c1e1900 */
[----:B------:R-:W4:Y:S04]  /*08a0*/  @P4 LDG.E R25, desc[UR4][R10.64+0xf0] ;  /* 0x0000f0040a194981 */ /* 0x000f28000c1e1900 */
        /* <DEDUP_REMOVED lines=21> */
[----:B------:R-:W-:Y:S02]  /*0a00*/  LOP3.LUT P0, RZ, R24, 0x8000, RZ, 0xc0, !PT ;  /* 0x0000800018ff7812 */ /* 0x000fe4000780c0ff */
[----:B----4-:R-:W-:Y:S01]  /*0a10*/  @P5 LOP3.LUT R15, R15, R26, RZ, 0x3c, !PT ;  /* 0x0000001a0f0f5212 */ /* 0x010fe200078e3cff */
[----:B------:R-:W4:Y:S04]  /*0a20*/  @P3 LDG.E R24, desc[UR4][R10.64+0xe4] ;  /* 0x0000e4040a183981 */ /* 0x000f28000c1e1900 */
[----:B------:R-:W2:Y:S01]  /*0a30*/  @P6 LDG.E R26, desc[UR4][R10.64+0x118] ;  /* 0x000118040a1a6981 */ /* 0x000ea2000c1e1900 */
        /* <DEDUP_REMOVED lines=8> */
[----:B---3--:R-:W-:-:S03]  /*0ac0*/  @P2 LOP3.LUT R3, R3, R22, RZ, 0x3c, !PT ;  /* 0x0000001603032212 */ /* 0x008fc600078e3cff */
[----:B------:R-:W3:Y:S01]  /*0ad0*/  @P4 LDG.E R22, desc[UR4][R10.64+0x100] ;  /* 0x000100040a164981 */ /* 0x000ee2000c1e1900 */
[----:B--2---:R-:W-:-:S03]  /*0ae0*/  @P6 LOP3.LUT R15, R15, R26, RZ, 0x3c, !PT ;  /* 0x0000001a0f0f6212 */ /* 0x004fc600078e3cff */
[----:B------:R-:W2:Y:S01]  /*0af0*/  @P0 LDG.E R26, desc[UR4][R10.64+0x12c] ;  /* 0x00012c040a1a0981 */ /* 0x000ea2000c1e1900 */
[----:B----4-:R-:W-:-:S03]  /*0b00*/  @P2 LOP3.LUT R2, R2, R23, RZ, 0x3c, !PT ;  /* 0x0000001702022212 */ /* 0x010fc600078e3cff */
[----:B------:R-:W4:Y:S01]  /*0b10*/  @P4 LDG.E R23, desc[UR4][R10.64+0xfc] ;  /* 0x0000fc040a174981 */ /* 0x000f22000c1e1900 */
[----:B------:R-:W-:-:S03]  /*0b20*/  @P2 LOP3.LUT R5, R5, R20, RZ, 0x3c, !PT ;  /* 0x0000001405052212 */ /* 0x000fc600078e3cff */
[----:B------:R-:W4:Y:S01]  /*0b30*/  @P4 LDG.E R20, desc[UR4][R10.64+0xf8] ;  /* 0x0000f8040a144981 */ /* 0x000f22000c1e1900 */
[----:B------:R-:W-:Y:S02]  /*0b40*/  @P3 LOP3.LUT R2, R2, R27, RZ, 0x3c, !PT ;  /* 0x0000001b02023212 */ /* 0x000fe400078e3cff */
[----:B------:R-:W-:Y:S01]  /*0b50*/  @P3 LOP3.LUT R4, R4, R25, RZ, 0x3c, !PT ;  /* 0x0000001904043212 */ /* 0x000fe200078e3cff */
[----:B------:R-:W4:Y:S01]  /*0b60*/  @P5 LDG.E R27, desc[UR4][R10.64+0x110] ;  /* 0x000110040a1b5981 */ /* 0x000f22000c1e1900 */
[----:B------:R-:W-:-:S03]  /*0b70*/  @P3 LOP3.LUT R5, R5, R24, RZ, 0x3c, !PT ;  /* 0x0000001805053212 */ /* 0x000fc600078e3cff */
[----:B------:R-:W4:Y:S04]  /*0b80*/  @P5 LDG.E R25, desc[UR4][R10.64+0x108] ;  /* 0x000108040a195981 */ /* 0x000f28000c1e1900 */
        /* <DEDUP_REMOVED lines=19> */
[----:B------:R-:W-:-:S05]  /*0cc0*/  VIADD R19, R19, 0x10 ;  /* 0x0000001013137836 */ /* 0x000fca0000000000 */
[----:B------:R-:W-:Y:S02]  /*0cd0*/  ISETP.NE.AND P1, PT, R19, 0x20, PT ;  /* 0x000000201300780c */ /* 0x000fe40003f25270 */
[----:B------:R-:W-:Y:S02]  /*0ce0*/  @P5 LOP3.LUT R3, R3, R18, RZ, 0x3c, !PT ;  /* 0x0000001203035212 */ /* 0x000fe400078e3cff */
[----:B------:R-:W-:Y:S02]  /*0cf0*/  @P6 LOP3.LUT R4, R4, R21, RZ, 0x3c, !PT ;  /* 0x0000001504046212 */ /* 0x000fe400078e3cff */
[----:B---3--:R-:W-:-:S04]  /*0d00*/  @P6 LOP3.LUT R3, R3, R22, RZ, 0x3c, !PT ;  /* 0x0000001603036212 */ /* 0x008fc800078e3cff */
[----:B--2---:R-:W-:Y:S02]  /*0d10*/  @P0 LOP3.LUT R3, R3, R26, RZ, 0x3c, !PT ;  /* 0x0000001a03030212 */ /* 0x004fe400078e3cff */
[----:B----4-:R-:W-:Y:S02]  /*0d20*/  @P6 LOP3.LUT R2, R2, R23, RZ, 0x3c, !PT ;  /* 0x0000001702026212 */ /* 0x010fe400078e3cff */
[----:B------:R-:W-:Y:S02]  /*0d30*/  @P6 LOP3.LUT R5, R5, R20, RZ, 0x3c, !PT ;  /* 0x0000001405056212 */ /* 0x000fe400078e3cff */
[----:B------:R-:W-:Y:S02]  /*0d40*/  @P0 LOP3.LUT R2, R2, R27, RZ, 0x3c, !PT ;  /* 0x0000001b02020212 */ /* 0x000fe400078e3cff */
[----:B------:R-:W-:Y:S02]  /*0d50*/  @P0 LOP3.LUT R4, R4, R25, RZ, 0x3c, !PT ;  /* 0x0000001904040212 */ /* 0x000fe400078e3cff */
[----:B------:R-:W-:Y:S01]  /*0d60*/  @P0 LOP3.LUT R5, R5, R24, RZ, 0x3c, !PT ;  /* 0x0000001805050212 */ /* 0x000fe200078e3cff */
[----:B------:R-:W-:Y:S06]  /*0d70*/  @P1 BRA `(.L_x_98) ;  /* 0xfffffff400481947 */ /* 0x000fec000383ffff */
[----:B------:R-:W-:-:S05]  /*0d80*/  VIADD R17, R17, 0x1 ;  /* 0x0000000111117836 */ /* 0x000fca0000000000 */
[----:B------:R-:W-:-:S13]  /*0d90*/  ISETP.NE.AND P0, PT, R17, 0x5, PT ;  /* 0x000000051100780c */ /* 0x000fda0003f05270 */
[----:B------:R-:W-:Y:S05]  /*0da0*/  @P0 BRA `(.L_x_99) ;  /* 0xfffffff400300947 */ /* 0x000fea000383ffff */
[----:B------:R1:W-:Y:S01]  /*0db0*/  STG.E.64 desc[UR4][R6.64+0x8], R4 ;  /* 0x0000080406007986 */ /* 0x0003e2000c101b04 */
[----:B------:R-:W-:Y:S01]  /*0dc0*/  VIADD R14, R14, 0x1 ;  /* 0x000000010e0e7836 */ /* 0x000fe20000000000 */
[----:B------:R-:W-:Y:S02]  /*0dd0*/  LOP3.LUT R11, R0, 0x3, RZ, 0xc0, !PT ;  /* 0x00000003000b7812 */ /* 0x000fe400078ec0ff */
[----:B------:R1:W-:Y:S02]  /*0de0*/  STG.E.64 desc[UR4][R6.64+0x10], R2 ;  /* 0x0000100206007986 */ /* 0x0003e4000c101b04 */
[----:B------:R-:W-:Y:S02]  /*0df0*/  ISETP.GE.U32.AND P0, PT, R14, R11, PT ;  /* 0x0000000b0e00720c */ /* 0x000fe40003f06070 */
[----:B------:R1:W-:Y:S11]  /*0e00*/  STG.E desc[UR4][R6.64+0x4], R15 ;  /* 0x0000040f06007986 */ /* 0x0003f6000c101904 */
[----:B------:R-:W-:Y:S05]  /*0e10*/  @!P0 BRA `(.L_x_100) ;  /* 0xfffffff400048947 */ /* 0x000fea000383ffff */
.L_x_97:
[----:B------:R-:W-:Y:S05]  /*0e20*/  BSYNC.RECONVERGENT B1 ;  /* 0x0000000000017941 */ /* 0x000fea0003800200 */
.L_x_96:
[----:B------:R-:W-:Y:S01]  /*0e30*/  ISETP.GT.U32.AND P0, PT, R0, 0x3, PT ;  /* 0x000000030000780c */ /* 0x000fe20003f04070 */
[----:B------:R-:W-:Y:S01]  /*0e40*/  VIADD R12, R12, 0x1 ;  /* 0x000000010c0c7836 */ /* 0x000fe20000000000 */
[--C-:B------:R-:W-:Y:S02]  /*0e50*/  SHF.R.U64 R0, R0, 0x2, R13.reuse ;  /* 0x0000000200007819 */ /* 0x100fe4000000120d */
[----:B------:R-:W-:Y:S02]  /*0e60*/  ISETP.GT.U32.AND.EX P0, PT, R13, RZ, PT, P0 ;  /* 0x000000ff0d00720c */ /* 0x000fe40003f04100 */
[----:B------:R-:W-:-:S11]  /*0e70*/  SHF.R.U32.HI R13, RZ, 0x2, R13 ;  /* 0x00000002ff0d7819 */ /* 0x000fd6000001160d */
[----:B------:R-:W-:Y:S05]  /*0e80*/  @P0 BRA `(.L_x_101) ;  /* 0xfffffff000c80947 */ /* 0x000fea000383ffff */
.L_x_95:
[----:B------:R-:W-:Y:S05]  /*0e90*/  BSYNC.RECONVERGENT B0 ;  /* 0x0000000000007941 */ /* 0x000fea0003800200 */
.L_x_94:
[----:B------:R-:W-:Y:S04]  /*0ea0*/  STG.E.64 desc[UR4][R6.64+0x18], RZ ;  /* 0x000018ff06007986 */ /* 0x000fe8000c101b04 */
[----:B------:R-:W-:Y:S04]  /*0eb0*/  STG.E desc[UR4][R6.64+0x20], RZ ;  /* 0x000020ff06007986 */ /* 0x000fe8000c101904 */
[----:B------:R-:W-:Y:S01]  /*0ec0*/  STG.E.64 desc[UR4][R6.64+0x28], RZ ;  /* 0x000028ff06007986 */ /* 0x000fe2000c101b04 */
[----:B------:R-:W-:Y:S05]  /*0ed0*/  EXIT ;  /* 0x000000000000794d */ /* 0x000fea0003800000 */
.L_x_102:
        /* <DEDUP_REMOVED lines=10> */
.L_x_116:


//--------------------- .nv.global.init           --------------------------
	.section	.nv.global.init,"aw",@progbits
	.align	4
.nv.global.init:
	.type		mrg32k3aM1SubSeq,@object
	.size		mrg32k3aM1SubSeq,(mrg32k3aM2SubSeq - mrg32k3aM1SubSeq)
mrg32k3aM1SubSeq:
        /*0000*/ 	.byte	0x0b, 0xcc, 0xee, 0x04, 0x73, 0x29, 0x8b, 0x6f, 0xf6, 0x53, 0x03, 0xf6, 0x23, 0xf6, 0xea, 0xda
        /* <DEDUP_REMOVED lines=125> */
	.type		mrg32k3aM2SubSeq,@object
	.size		mrg32k3aM2SubSeq,(mrg32k3aM1 - mrg32k3aM2SubSeq)
mrg32k3aM2SubSeq:
        /* <DEDUP_REMOVED lines=126> */
	.type		mrg32k3aM1,@object
	.size		mrg32k3aM1,(mrg32k3aM1Seq - mrg32k3aM1)
mrg32k3aM1:
        /* <DEDUP_REMOVED lines=144> */
	.type		mrg32k3aM1Seq,@object
	.size		mrg32k3aM1Seq,(mrg32k3aM2 - mrg32k3aM1Seq)
mrg32k3aM1Seq:
        /* <DEDUP_REMOVED lines=144> */
	.type		mrg32k3aM2,@object
	.size		mrg32k3aM2,(mrg32k3aM2Seq - mrg32k3aM2)
mrg32k3aM2:
        /* <DEDUP_REMOVED lines=144> */
	.type		mrg32k3aM2Seq,@object
	.size		mrg32k3aM2Seq,(precalc_xorwow_matrix - mrg32k3aM2Seq)
mrg32k3aM2Seq:
        /* <DEDUP_REMOVED lines=144> */
	.type		precalc_xorwow_matrix,@object
	.size		precalc_xorwow_matrix,(precalc_xorwow_offset_matrix - precalc_xorwow_matrix)
precalc_xorwow_matrix:
        /* <DEDUP_REMOVED lines=6400> */
	.type		precalc_xorwow_offset_matrix,@object
	.size		precalc_xorwow_offset_matrix,(.L_1 - precalc_xorwow_offset_matrix)
precalc_xorwow_offset_matrix:
        /* <DEDUP_REMOVED lines=6400> */
.L_1:


//--------------------- .nv.shared._Z28optimized_parallel_evolutionPfS_S_jjffP17curandStateXORWOW --------------------------
	.section	.nv.shared._Z28optimized_parallel_evolutionPfS_S_jjffP17curandStateXORWOW,"aw",@nobits
	.sectionflags	@""
	.align	16
	.zero		1024


//--------------------- .nv.shared.reserved.0     --------------------------
	.section	.nv.shared.reserved.0,"aw",@nobits
	.weak		__nv_reservedSMEM_offset_0_alias
	.size		__nv_reservedSMEM_offset_0_alias, 0, 64
	.other		__nv_reservedSMEM_offset_0_alias,@"STO_CUDA_RESERVED_SHARED STV_DEFAULT"
__nv_reservedSMEM_offset_0_alias:
	.zero		0
	.zero		64


//--------------------- .nv.shared._Z24tensor_core_fitness_evalPK6__halfS1_Pfjjj --------------------------
	.section	.nv.shared._Z24tensor_core_fitness_evalPK6__halfS1_Pfjjj,"aw",@nobits
	.sectionflags	@""
	.align	16
	.zero		1024


//--------------------- .nv.shared.crossover_kernel --------------------------
	.section	.nv.shared.crossover_kernel,"aw",@nobits
	.sectionflags	@""
	.align	16
	.zero		1024


//--------------------- .nv.shared.tournament_selection_kernel --------------------------
	.section	.nv.shared.tournament_selection_kernel,"aw",@nobits
	.sectionflags	@""
	.align	16
	.zero		1024


//--------------------- .nv.shared.fitness_evaluation_kernel --------------------------
	.section	.nv.shared.fitness_evaluation_kernel,"aw",@nobits
	.sectionflags	@""
	.align	16
	.zero		1024


//--------------------- .nv.shared.mutation_kernel --------------------------
	.section	.nv.shared.mutation_kernel,"aw",@nobits
	.sectionflags	@""
	.align	16
	.zero		1024


//--------------------- .nv.shared.compute_diversity_kernel --------------------------
	.section	.nv.shared.compute_diversity_kernel,"aw",@nobits
	.sectionflags	@""
	.align	16
	.zero		1024


//--------------------- .nv.shared.compute_average_fitness_kernel --------------------------
	.section	.nv.shared.compute_average_fitness_kernel,"aw",@nobits
	.sectionflags	@""
	.align	16
.nv.shared.compute_average_fitness_kernel:
	.zero		3072


//--------------------- .nv.shared.find_best_fitness_kernel --------------------------
	.section	.nv.shared.find_best_fitness_kernel,"aw",@nobits
	.sectionflags	@""
	.align	16
.nv.shared.find_best_fitness_kernel:
	.zero		3072


//--------------------- .nv.shared.random_init_kernel --------------------------
	.section	.nv.shared.random_init_kernel,"aw",@nobits
	.sectionflags	@""
	.align	16
	.zero		1024


//--------------------- .nv.shared.setup_curand_states --------------------------
	.section	.nv.shared.setup_curand_states,"aw",@nobits
	.sectionflags	@""
	.align	16
	.zero		1024


//--------------------- .nv.constant0._Z28optimized_parallel_evolutionPfS_S_jjffP17curandStateXORWOW --------------------------
	.section	.nv.constant0._Z28optimized_parallel_evolutionPfS_S_jjffP17curandStateXORWOW,"a",@progbits
	.sectionflags	@""
	.align	4
.nv.constant0._Z28optimized_parallel_evolutionPfS_S_jjffP17curandStateXORWOW:
	.zero		944


//--------------------- .nv.constant0._Z24tensor_core_fitness_evalPK6__halfS1_Pfjjj --------------------------
	.section	.nv.constant0._Z24tensor_core_fitness_evalPK6__halfS1_Pfjjj,"a",@progbits
	.sectionflags	@""
	.align	4
.nv.constant0._Z24tensor_core_fitness_evalPK6__halfS1_Pfjjj:
	.zero		932


//--------------------- .nv.constant0.crossover_kernel --------------------------
	.section	.nv.constant0.crossover_kernel,"a",@progbits
	.sectionflags	@""
	.align	4
.nv.constant0.crossover_kernel:
	.zero		936


//--------------------- .nv.constant0.tournament_selection_kernel --------------------------
	.section	.nv.constant0.tournament_selection_kernel,"a",@progbits
	.sectionflags	@""
	.align	4
.nv.constant0.tournament_selection_kernel:
	.zero		944


//--------------------- .nv.constant0.fitness_evaluation_kernel --------------------------
	.section	.nv.constant0.fitness_evaluation_kernel,"a",@progbits
	.sectionflags	@""
	.align	4
.nv.constant0.fitness_evaluation_kernel:
	.zero		920


//--------------------- .nv.constant0.mutation_kernel --------------------------
	.section	.nv.constant0.mutation_kernel,"a",@progbits
	.sectionflags	@""
	.align	4
.nv.constant0.mutation_kernel:
	.zero		936


//--------------------- .nv.constant0.compute_diversity_kernel --------------------------
	.section	.nv.constant0.compute_diversity_kernel,"a",@progbits
	.sectionflags	@""
	.align	4
.nv.constant0.compute_diversity_kernel:
	.zero		920


//--------------------- .nv.constant0.compute_average_fitness_kernel --------------------------
	.section	.nv.constant0.compute_average_fitness_kernel,"a",@progbits
	.sectionflags	@""
	.align	4
.nv.constant0.compute_average_fitness_kernel:
	.zero		932


//--------------------- .nv.constant0.find_best_fitness_kernel --------------------------
	.section	.nv.constant0.find_best_fitness_kernel,"a",@progbits
	.sectionflags	@""
	.align	4
.nv.constant0.find_best_fitness_kernel:
	.zero		932


//--------------------- .nv.constant0.random_init_kernel --------------------------
	.section	.nv.constant0.random_init_kernel,"a",@progbits
	.sectionflags	@""
	.align	4
.nv.constant0.random_init_kernel:
	.zero		920


//--------------------- .nv.constant0.setup_curand_states --------------------------
	.section	.nv.constant0.setup_curand_states,"a",@progbits
	.sectionflags	@""
	.align	4
.nv.constant0.setup_curand_states:
	.zero		912


//--------------------- SYMBOLS --------------------------

	.type		.nv.reservedSmem.offset0,@object
	.size		.nv.reservedSmem.offset0,0x4
	.type		.nv.reservedSmem.cap,@object
	.size		.nv.reservedSmem.cap,0x4
